//
// Generated by NVIDIA NVVM Compiler
//
// Compiler Build ID: CL-36424714
// Cuda compilation tools, release 13.0, V13.0.88
// Based on NVVM 20.0.0
//

.version 9.0
.target sm_100
.address_size 64

	// .globl	_Z11data_kernelP5Pointmiffff
.global .align 4 .b8 precalc_xorwow_matrix[102400];
.global .align 4 .b8 precalc_xorwow_offset_matrix[102400];
.global .align 4 .b8 mrg32k3aM1[2304];
.global .align 4 .b8 mrg32k3aM2[2304];
.global .align 4 .b8 mrg32k3aM1SubSeq[2016];
.global .align 4 .b8 mrg32k3aM2SubSeq[2016];
.global .align 4 .b8 mrg32k3aM1Seq[2304];
.global .align 4 .b8 mrg32k3aM2Seq[2304];
.const .align 8 .b8 __cr_lgamma_table[72];
.global .align 4 .b8 __cudart_i2opi_f[24] = {65, 144, 67, 60, 153, 149, 98, 219, 192, 221, 52, 245, 209, 87, 39, 252, 41, 21, 68, 78, 110, 131, 249, 162};

.visible .entry _Z11data_kernelP5Pointmiffff(
	.param .u64 .ptr .align 1 _Z11data_kernelP5Pointmiffff_param_0,
	.param .u64 _Z11data_kernelP5Pointmiffff_param_1,
	.param .u32 _Z11data_kernelP5Pointmiffff_param_2,
	.param .f32 _Z11data_kernelP5Pointmiffff_param_3,
	.param .f32 _Z11data_kernelP5Pointmiffff_param_4,
	.param .f32 _Z11data_kernelP5Pointmiffff_param_5,
	.param .f32 _Z11data_kernelP5Pointmiffff_param_6
)
{
	.reg .pred 	%p<3>;
	.reg .b32 	%r<49>;
	.reg .b32 	%f<13>;
	.reg .b64 	%rd<11>;

	ld.param.u64 	%rd6, [_Z11data_kernelP5Pointmiffff_param_0];
	ld.param.u64 	%rd7, [_Z11data_kernelP5Pointmiffff_param_1];
	ld.param.u32 	%r16, [_Z11data_kernelP5Pointmiffff_param_2];
	ld.param.f32 	%f3, [_Z11data_kernelP5Pointmiffff_param_3];
	ld.param.f32 	%f4, [_Z11data_kernelP5Pointmiffff_param_4];
	ld.param.f32 	%f5, [_Z11data_kernelP5Pointmiffff_param_5];
	ld.param.f32 	%f6, [_Z11data_kernelP5Pointmiffff_param_6];
	mov.u32 	%r17, %ctaid.x;
	shl.b32 	%r18, %r17, 7;
	mov.u32 	%r19, %tid.x;
	mad.lo.s32 	%r20, %r19, 60000, %r18;
	add.s32 	%r1, %r20, %r16;
	mov.u32 	%r2, %ntid.x;
	mad.lo.s32 	%r21, %r17, %r2, %r19;
	cvt.u64.u32 	%rd10, %r21;
	setp.le.u64 	%p1, %rd7, %rd10;
	@%p1 bra 	$L__BB0_3;
	xor.b32  	%r24, %r1, -1429050551;
	mul.lo.s32 	%r25, %r24, 1099087573;
	add.s32 	%r45, %r25, 5783321;
	xor.b32  	%r46, %r25, 362436069;
	add.s32 	%r48, %r25, 123456789;
	add.s32 	%r43, %r25, -638133224;
	mov.u32 	%r26, %nctaid.x;
	mul.lo.s32 	%r27, %r2, %r26;
	cvt.u64.u32 	%rd2, %r27;
	sub.f32 	%f1, %f6, %f4;
	sub.f32 	%f2, %f5, %f3;
	cvta.to.global.u64 	%rd3, %rd6;
	mov.b32 	%r44, -589760388;
	mov.b32 	%r47, -123459836;
$L__BB0_2:
	mov.u32 	%r10, %r47;
	mov.u32 	%r47, %r45;
	mov.u32 	%r11, %r44;
	shr.u32 	%r28, %r48, 2;
	xor.b32  	%r29, %r28, %r48;
	shl.b32 	%r30, %r47, 4;
	shl.b32 	%r31, %r29, 1;
	xor.b32  	%r32, %r30, %r31;
	xor.b32  	%r33, %r32, %r47;
	xor.b32  	%r44, %r33, %r29;
	add.s32 	%r34, %r43, %r44;
	add.s32 	%r35, %r34, 362437;
	cvt.rn.f32.u32 	%f7, %r35;
	fma.rn.f32 	%f8, %f7, 0f2F800000, 0f2F000000;
	shr.u32 	%r36, %r46, 2;
	xor.b32  	%r37, %r36, %r46;
	shl.b32 	%r38, %r44, 4;
	shl.b32 	%r39, %r37, 1;
	xor.b32  	%r40, %r39, %r38;
	xor.b32  	%r41, %r40, %r37;
	xor.b32  	%r45, %r41, %r44;
	add.s32 	%r43, %r43, 724874;
	add.s32 	%r42, %r45, %r43;
	cvt.rn.f32.u32 	%f9, %r42;
	fma.rn.f32 	%f10, %f9, 0f2F800000, 0f2F000000;
	fma.rn.f32 	%f11, %f2, %f8, %f3;
	shl.b64 	%rd8, %rd10, 3;
	add.s64 	%rd9, %rd3, %rd8;
	st.global.f32 	[%rd9], %f11;
	fma.rn.f32 	%f12, %f1, %f10, %f4;
	st.global.f32 	[%rd9+4], %f12;
	add.s64 	%rd10, %rd10, %rd2;
	setp.lt.u64 	%p2, %rd10, %rd7;
	mov.u32 	%r46, %r11;
	mov.u32 	%r48, %r10;
	@%p2 bra 	$L__BB0_2;
$L__BB0_3:
	ret;

}
	// .globl	_Z18data_circle_kernelP5Pointmif
.visible .entry _Z18data_circle_kernelP5Pointmif(
	.param .u64 .ptr .align 1 _Z18data_circle_kernelP5Pointmif_param_0,
	.param .u64 _Z18data_circle_kernelP5Pointmif_param_1,
	.param .u32 _Z18data_circle_kernelP5Pointmif_param_2,
	.param .f32 _Z18data_circle_kernelP5Pointmif_param_3
)
{
	.local .align 4 .b8 	__local_depot1[28];
	.reg .b64 	%SP;
	.reg .b64 	%SPL;
	.reg .pred 	%p<19>;
	.reg .b32 	%r<128>;
	.reg .b32 	%f<58>;
	.reg .b64 	%rd<49>;
	.reg .b64 	%fd<7>;

	mov.u64 	%SPL, __local_depot1;
	ld.param.u64 	%rd18, [_Z18data_circle_kernelP5Pointmif_param_1];
	ld.param.u32 	%r41, [_Z18data_circle_kernelP5Pointmif_param_2];
	ld.param.f32 	%f11, [_Z18data_circle_kernelP5Pointmif_param_3];
	add.u64 	%rd1, %SPL, 0;
	add.u64 	%rd2, %SPL, 0;
	mov.u32 	%r42, %ctaid.x;
	shl.b32 	%r43, %r42, 7;
	mov.u32 	%r44, %tid.x;
	mad.lo.s32 	%r45, %r44, 60000, %r43;
	add.s32 	%r1, %r45, %r41;
	mov.u32 	%r46, %ntid.x;
	mad.lo.s32 	%r47, %r42, %r46, %r44;
	cvt.u64.u32 	%rd44, %r47;
	setp.le.u64 	%p1, %rd18, %rd44;
	@%p1 bra 	$L__BB1_19;
	xor.b32  	%r50, %r1, -1429050551;
	mul.lo.s32 	%r51, %r50, 1099087573;
	add.s32 	%r116, %r51, 5783321;
	xor.b32  	%r117, %r51, 362436069;
	add.s32 	%r119, %r51, 123456789;
	add.s32 	%r114, %r51, -638133224;
	mov.b32 	%r115, -589760388;
	mov.b32 	%r118, -123459836;
$L__BB1_2:
	mov.u32 	%r7, %r119;
	mov.u32 	%r119, %r118;
	mov.u32 	%r8, %r117;
	mov.u32 	%r118, %r116;
	mov.u32 	%r117, %r115;
	shr.u32 	%r52, %r7, 2;
	xor.b32  	%r53, %r52, %r7;
	shl.b32 	%r54, %r118, 4;
	shl.b32 	%r55, %r53, 1;
	xor.b32  	%r56, %r54, %r55;
	xor.b32  	%r57, %r56, %r118;
	xor.b32  	%r115, %r57, %r53;
	add.s32 	%r58, %r114, %r115;
	add.s32 	%r59, %r58, 362437;
	cvt.rn.f32.u32 	%f12, %r59;
	fma.rn.f32 	%f13, %f12, 0f2F800000, 0f2F000000;
	sqrt.rn.f32 	%f14, %f13;
	mul.f32 	%f1, %f11, %f14;
	shr.u32 	%r60, %r8, 2;
	xor.b32  	%r61, %r60, %r8;
	shl.b32 	%r62, %r115, 4;
	shl.b32 	%r63, %r61, 1;
	xor.b32  	%r64, %r63, %r62;
	xor.b32  	%r65, %r64, %r61;
	xor.b32  	%r116, %r65, %r115;
	add.s32 	%r114, %r114, 724874;
	add.s32 	%r66, %r116, %r114;
	cvt.rn.f32.u32 	%f15, %r66;
	fma.rn.f32 	%f16, %f15, 0f2F800000, 0f2F000000;
	add.f32 	%f17, %f16, %f16;
	cvt.f64.f32 	%fd1, %f17;
	mul.f64 	%fd2, %fd1, 0d400921FB54442EEA;
	cvt.rn.f32.f64 	%f2, %fd2;
	mul.f32 	%f18, %f2, 0f3F22F983;
	cvt.rni.s32.f32 	%r127, %f18;
	cvt.rn.f32.s32 	%f19, %r127;
	fma.rn.f32 	%f20, %f19, 0fBFC90FDA, %f2;
	fma.rn.f32 	%f21, %f19, 0fB3A22168, %f20;
	fma.rn.f32 	%f57, %f19, 0fA7C234C5, %f21;
	abs.f32 	%f4, %f2;
	setp.ltu.f32 	%p2, %f4, 0f47CE4780;
	mov.u32 	%r123, %r127;
	mov.f32 	%f56, %f57;
	@%p2 bra 	$L__BB1_10;
	setp.neu.f32 	%p3, %f4, 0f7F800000;
	@%p3 bra 	$L__BB1_5;
	mov.f32 	%f24, 0f00000000;
	mul.rn.f32 	%f56, %f2, %f24;
	mov.b32 	%r123, 0;
	bra.uni 	$L__BB1_10;
$L__BB1_5:
	mov.b32 	%r16, %f2;
	mov.b64 	%rd47, 0;
	mov.b32 	%r120, 0;
	mov.u64 	%rd45, __cudart_i2opi_f;
	mov.u64 	%rd46, %rd2;
$L__BB1_6:
	.pragma "nounroll";
	ld.global.nc.u32 	%r68, [%rd45];
	shl.b32 	%r69, %r16, 8;
	or.b32  	%r70, %r69, -2147483648;
	mad.wide.u32 	%rd23, %r68, %r70, %rd47;
	shr.u64 	%rd47, %rd23, 32;
	st.local.u32 	[%rd46], %rd23;
	add.s32 	%r120, %r120, 1;
	add.s64 	%rd46, %rd46, 4;
	add.s64 	%rd45, %rd45, 4;
	setp.ne.s32 	%p4, %r120, 6;
	@%p4 bra 	$L__BB1_6;
	shr.u32 	%r71, %r16, 23;
	st.local.u32 	[%rd2+24], %rd47;
	and.b32  	%r19, %r71, 31;
	and.b32  	%r72, %r71, 224;
	add.s32 	%r73, %r72, -128;
	shr.u32 	%r74, %r73, 5;
	mul.wide.u32 	%rd24, %r74, 4;
	sub.s64 	%rd11, %rd2, %rd24;
	ld.local.u32 	%r121, [%rd11+24];
	ld.local.u32 	%r122, [%rd11+20];
	setp.eq.s32 	%p5, %r19, 0;
	@%p5 bra 	$L__BB1_9;
	shf.l.wrap.b32 	%r121, %r122, %r121, %r19;
	ld.local.u32 	%r75, [%rd11+16];
	shf.l.wrap.b32 	%r122, %r75, %r122, %r19;
$L__BB1_9:
	shr.u32 	%r76, %r121, 30;
	shf.l.wrap.b32 	%r77, %r122, %r121, 2;
	shl.b32 	%r78, %r122, 2;
	shr.u32 	%r79, %r77, 31;
	add.s32 	%r80, %r79, %r76;
	neg.s32 	%r81, %r80;
	setp.lt.s32 	%p6, %r16, 0;
	selp.b32 	%r123, %r81, %r80, %p6;
	xor.b32  	%r82, %r77, %r16;
	shr.s32 	%r83, %r77, 31;
	xor.b32  	%r84, %r83, %r77;
	xor.b32  	%r85, %r83, %r78;
	cvt.u64.u32 	%rd25, %r84;
	shl.b64 	%rd26, %rd25, 32;
	cvt.u64.u32 	%rd27, %r85;
	or.b64  	%rd28, %rd26, %rd27;
	cvt.rn.f64.s64 	%fd3, %rd28;
	mul.f64 	%fd4, %fd3, 0d3BF921FB54442D19;
	cvt.rn.f32.f64 	%f22, %fd4;
	neg.f32 	%f23, %f22;
	setp.lt.s32 	%p7, %r82, 0;
	selp.f32 	%f56, %f23, %f22, %p7;
$L__BB1_10:
	ld.param.u64 	%rd43, [_Z18data_circle_kernelP5Pointmif_param_0];
	setp.ltu.f32 	%p8, %f4, 0f47CE4780;
	add.s32 	%r87, %r123, 1;
	mul.rn.f32 	%f25, %f56, %f56;
	and.b32  	%r88, %r123, 1;
	setp.eq.b32 	%p9, %r88, 1;
	selp.f32 	%f26, %f56, 0f3F800000, %p9;
	fma.rn.f32 	%f27, %f25, %f26, 0f00000000;
	fma.rn.f32 	%f28, %f25, 0f37CBAC00, 0fBAB607ED;
	selp.f32 	%f29, 0fB94D4153, %f28, %p9;
	selp.f32 	%f30, 0f3C0885E4, 0f3D2AAABB, %p9;
	fma.rn.f32 	%f31, %f29, %f25, %f30;
	selp.f32 	%f32, 0fBE2AAAA8, 0fBEFFFFFF, %p9;
	fma.rn.f32 	%f33, %f31, %f25, %f32;
	fma.rn.f32 	%f34, %f33, %f27, %f26;
	and.b32  	%r89, %r87, 2;
	setp.eq.s32 	%p10, %r89, 0;
	mov.f32 	%f35, 0f00000000;
	sub.f32 	%f36, %f35, %f34;
	selp.f32 	%f37, %f34, %f36, %p10;
	fma.rn.f32 	%f38, %f1, %f37, %f11;
	cvta.to.global.u64 	%rd29, %rd43;
	shl.b64 	%rd30, %rd44, 3;
	add.s64 	%rd12, %rd29, %rd30;
	st.global.f32 	[%rd12], %f38;
	@%p8 bra 	$L__BB1_18;
	setp.neu.f32 	%p11, %f4, 0f7F800000;
	@%p11 bra 	$L__BB1_13;
	mov.f32 	%f41, 0f00000000;
	mul.rn.f32 	%f57, %f2, %f41;
	mov.b32 	%r127, 0;
	bra.uni 	$L__BB1_18;
$L__BB1_13:
	mov.b32 	%r28, %f2;
	shl.b32 	%r91, %r28, 8;
	or.b32  	%r29, %r91, -2147483648;
	mov.b64 	%rd48, 0;
	mov.b32 	%r124, 0;
$L__BB1_14:
	.pragma "nounroll";
	mul.wide.u32 	%rd32, %r124, 4;
	mov.u64 	%rd33, __cudart_i2opi_f;
	add.s64 	%rd34, %rd33, %rd32;
	ld.global.nc.u32 	%r92, [%rd34];
	mad.wide.u32 	%rd35, %r92, %r29, %rd48;
	shr.u64 	%rd48, %rd35, 32;
	add.s64 	%rd36, %rd1, %rd32;
	st.local.u32 	[%rd36], %rd35;
	add.s32 	%r124, %r124, 1;
	setp.ne.s32 	%p12, %r124, 6;
	@%p12 bra 	$L__BB1_14;
	shr.u32 	%r93, %r28, 23;
	st.local.u32 	[%rd1+24], %rd48;
	and.b32  	%r32, %r93, 31;
	and.b32  	%r94, %r93, 224;
	add.s32 	%r95, %r94, -128;
	shr.u32 	%r96, %r95, 5;
	mul.wide.u32 	%rd37, %r96, 4;
	sub.s64 	%rd15, %rd1, %rd37;
	ld.local.u32 	%r125, [%rd15+24];
	ld.local.u32 	%r126, [%rd15+20];
	setp.eq.s32 	%p13, %r32, 0;
	@%p13 bra 	$L__BB1_17;
	shf.l.wrap.b32 	%r125, %r126, %r125, %r32;
	ld.local.u32 	%r97, [%rd15+16];
	shf.l.wrap.b32 	%r126, %r97, %r126, %r32;
$L__BB1_17:
	shr.u32 	%r98, %r125, 30;
	shf.l.wrap.b32 	%r99, %r126, %r125, 2;
	shl.b32 	%r100, %r126, 2;
	shr.u32 	%r101, %r99, 31;
	add.s32 	%r102, %r101, %r98;
	neg.s32 	%r103, %r102;
	setp.lt.s32 	%p14, %r28, 0;
	selp.b32 	%r127, %r103, %r102, %p14;
	xor.b32  	%r104, %r99, %r28;
	shr.s32 	%r105, %r99, 31;
	xor.b32  	%r106, %r105, %r99;
	xor.b32  	%r107, %r105, %r100;
	cvt.u64.u32 	%rd38, %r106;
	shl.b64 	%rd39, %rd38, 32;
	cvt.u64.u32 	%rd40, %r107;
	or.b64  	%rd41, %rd39, %rd40;
	cvt.rn.f64.s64 	%fd5, %rd41;
	mul.f64 	%fd6, %fd5, 0d3BF921FB54442D19;
	cvt.rn.f32.f64 	%f39, %fd6;
	neg.f32 	%f40, %f39;
	setp.lt.s32 	%p15, %r104, 0;
	selp.f32 	%f57, %f40, %f39, %p15;
$L__BB1_18:
	mul.rn.f32 	%f42, %f57, %f57;
	and.b32  	%r109, %r127, 1;
	setp.eq.b32 	%p16, %r109, 1;
	selp.f32 	%f43, 0f3F800000, %f57, %p16;
	fma.rn.f32 	%f44, %f42, %f43, 0f00000000;
	fma.rn.f32 	%f45, %f42, 0f37CBAC00, 0fBAB607ED;
	selp.f32 	%f46, %f45, 0fB94D4153, %p16;
	selp.f32 	%f47, 0f3D2AAABB, 0f3C0885E4, %p16;
	fma.rn.f32 	%f48, %f46, %f42, %f47;
	selp.f32 	%f49, 0fBEFFFFFF, 0fBE2AAAA8, %p16;
	fma.rn.f32 	%f50, %f48, %f42, %f49;
	fma.rn.f32 	%f51, %f50, %f44, %f43;
	and.b32  	%r110, %r127, 2;
	setp.eq.s32 	%p17, %r110, 0;
	mov.f32 	%f52, 0f00000000;
	sub.f32 	%f53, %f52, %f51;
	selp.f32 	%f54, %f51, %f53, %p17;
	fma.rn.f32 	%f55, %f1, %f54, %f11;
	st.global.f32 	[%rd12+4], %f55;
	mov.u32 	%r112, %nctaid.x;
	mul.lo.s32 	%r113, %r46, %r112;
	cvt.u64.u32 	%rd42, %r113;
	add.s64 	%rd44, %rd44, %rd42;
	setp.lt.u64 	%p18, %rd44, %rd18;
	@%p18 bra 	$L__BB1_2;
$L__BB1_19:
	ret;

}


// ===== COMPILED SASS (sm_100) =====

	.target	sm_100

	.elftype	@"ET_EXEC"


//--------------------- .note.nv.tkinfo           --------------------------
	.section	.note.nv.tkinfo,"",@"SHT_NOTE"
	.sectionflags	@"SHF_NOTE_NV_TKINFO"
	.tkinfo
        /*0018*/ 	.word	0x00000002
        /*0030*/ 	.string	""
        /*0030*/ 	.string	"ptxas"
        /*0030*/ 	.string	"Cuda compilation tools, release 13.0, V13.0.88"
        /*0030*/ 	.string	"Build cuda_13.0.r13.0/compiler.36424714_0"
        /*0030*/ 	.string	"-arch sm_100 -m 64 "



//--------------------- .note.nv.cuinfo           --------------------------
	.section	.note.nv.cuinfo,"",@"SHT_NOTE"
	.sectionflags	@"SHF_NOTE_NV_CUINFO"
        /*0018*/ 	.short	0x0002
        /*001a*/ 	.short	0x0064
        /*001c*/ 	.short	0x0082
	.zero		2


//--------------------- .nv.info                  --------------------------
	.section	.nv.info,"",@"SHT_CUDA_INFO"
	.align	4


	//----- nvinfo : EIATTR_REGCOUNT
	.align		4
        /*0000*/ 	.byte	0x04, 0x2f
        /*0002*/ 	.short	(.L_11 - .L_10)
	.align		4
.L_10:
        /*0004*/ 	.word	index@(_Z11data_kernelP5Pointmiffff)
        /*0008*/ 	.word	0x00000015


	//----- nvinfo : EIATTR_FRAME_SIZE
	.align		4
.L_11:
        /*000c*/ 	.byte	0x04, 0x11
        /*000e*/ 	.short	(.L_13 - .L_12)
	.align		4
.L_12:
        /*0010*/ 	.word	index@(_Z11data_kernelP5Pointmiffff)
        /*0014*/ 	.word	0x00000000


	//----- nvinfo : EIATTR_REGCOUNT
	.align		4
.L_13:
        /*0018*/ 	.byte	0x04, 0x2f
        /*001a*/ 	.short	(.L_15 - .L_14)
	.align		4
.L_14:
        /*001c*/ 	.word	index@(_Z18data_circle_kernelP5Pointmif)
        /*0020*/ 	.word	0x00000020


	//----- nvinfo : EIATTR_FRAME_SIZE
	.align		4
.L_15:
        /*0024*/ 	.byte	0x04, 0x11
        /*0026*/ 	.short	(.L_17 - .L_16)
	.align		4
.L_16:
        /*0028*/ 	.word	index@($__internal_0_$__cuda_sm20_sqrt_rn_f32_slowpath)
        /*002c*/ 	.word	0x00000000


	//----- nvinfo : EIATTR_FRAME_SIZE
	.align		4
.L_17:
        /*0030*/ 	.byte	0x04, 0x11
        /*0032*/ 	.short	(.L_19 - .L_18)
	.align		4
.L_18:
        /*0034*/ 	.word	index@(_Z18data_circle_kernelP5Pointmif)
        /*0038*/ 	.word	0x00000000


	//----- nvinfo : EIATTR_MIN_STACK_SIZE
	.align		4
.L_19:
        /*003c*/ 	.byte	0x04, 0x12
        /*003e*/ 	.short	(.L_21 - .L_20)
	.align		4
.L_20:
        /*0040*/ 	.word	index@(_Z18data_circle_kernelP5Pointmif)
        /*0044*/ 	.word	0x00000000


	//----- nvinfo : EIATTR_MIN_STACK_SIZE
	.align		4
.L_21:
        /*0048*/ 	.byte	0x04, 0x12
        /*004a*/ 	.short	(.L_23 - .L_22)
	.align		4
.L_22:
        /*004c*/ 	.word	index@(_Z11data_kernelP5Pointmiffff)
        /*0050*/ 	.word	0x00000000
.L_23:


//--------------------- .nv.compat                --------------------------
	.section	.nv.compat,"",@"SHT_CUDA_COMPAT_INFO"
	.align	4
        /*0000*/ 	.byte	0x02, 0x09, 0x00, 0x00, 0x02, 0x02, 0x01, 0x00, 0x02, 0x05, 0x05, 0x00, 0x03, 0x07, 0x01, 0x01
        /*0010*/ 	.byte	0x02, 0x03, 0x00, 0x00, 0x02, 0x06, 0x01, 0x00, 0x04, 0x0b, 0x08, 0x00, 0x01, 0x00, 0x00, 0x00
        /*0020*/ 	.byte	0x00, 0x00, 0x00, 0x00


//--------------------- .nv.info._Z18data_circle_kernelP5Pointmif --------------------------
	.section	.nv.info._Z18data_circle_kernelP5Pointmif,"",@"SHT_CUDA_INFO"
	.sectionflags	@""
	.align	4


	//----- nvinfo : EIATTR_CUDA_API_VERSION
	.align		4
        /*0000*/ 	.byte	0x04, 0x37
        /*0002*/ 	.short	(.L_25 - .L_24)
.L_24:
        /*0004*/ 	.word	0x00000082


	//----- nvinfo : EIATTR_KPARAM_INFO
	.align		4
.L_25:
        /*0008*/ 	.byte	0x04, 0x17
        /*000a*/ 	.short	(.L_27 - .L_26)
.L_26:
        /*000c*/ 	.word	0x00000000
        /*0010*/ 	.short	0x0003
        /*0012*/ 	.short	0x0014
        /*0014*/ 	.byte	0x00, 0xf0, 0x11, 0x00


	//----- nvinfo : EIATTR_KPARAM_INFO
	.align		4
.L_27:
        /*0018*/ 	.byte	0x04, 0x17
        /*001a*/ 	.short	(.L_29 - .L_28)
.L_28:
        /*001c*/ 	.word	0x00000000
        /*0020*/ 	.short	0x0002
        /*0022*/ 	.short	0x0010
        /*0024*/ 	.byte	0x00, 0xf0, 0x11, 0x00


	//----- nvinfo : EIATTR_KPARAM_INFO
	.align		4
.L_29:
        /*0028*/ 	.byte	0x04, 0x17
        /*002a*/ 	.short	(.L_31 - .L_30)
.L_30:
        /*002c*/ 	.word	0x00000000
        /*0030*/ 	.short	0x0001
        /*0032*/ 	.short	0x0008
        /*0034*/ 	.byte	0x00, 0xf0, 0x21, 0x00


	//----- nvinfo : EIATTR_KPARAM_INFO
	.align		4
.L_31:
        /*0038*/ 	.byte	0x04, 0x17
        /*003a*/ 	.short	(.L_33 - .L_32)
.L_32:
        /*003c*/ 	.word	0x00000000
        /*0040*/ 	.short	0x0000
        /*0042*/ 	.short	0x0000
        /*0044*/ 	.byte	0x00, 0xf5, 0x21, 0x00


	//----- nvinfo : EIATTR_SPARSE_MMA_MASK
	.align		4
.L_33:
        /*0048*/ 	.byte	0x03, 0x50
        /*004a*/ 	.short	0x0000


	//----- nvinfo : EIATTR_MAXREG_COUNT
	.align		4
        /*004c*/ 	.byte	0x03, 0x1b
        /*004e*/ 	.short	0x00ff


	//----- nvinfo : EIATTR_MERCURY_ISA_VERSION
	.align		4
        /*0050*/ 	.byte	0x03, 0x5f
        /*0052*/ 	.short	0x0101


	//----- nvinfo : EIATTR_VRC_CTA_INIT_COUNT
	.align		4
        /*0054*/ 	.byte	0x02, 0x4a
	.zero		1
	.zero		1


	//----- nvinfo : EIATTR_EXIT_INSTR_OFFSETS
	.align		4
        /*0058*/ 	.byte	0x04, 0x1c
        /*005a*/ 	.short	(.L_35 - .L_34)


	//   ....[0]....
.L_34:
        /*005c*/ 	.word	0x000000c0


	//   ....[1]....
        /*0060*/ 	.word	0x00001400


	//----- nvinfo : EIATTR_CRS_STACK_SIZE
	.align		4
.L_35:
        /*0064*/ 	.byte	0x04, 0x1e
        /*0066*/ 	.short	(.L_37 - .L_36)
.L_36:
        /*0068*/ 	.word	0x00000000


	//----- nvinfo : EIATTR_CBANK_PARAM_SIZE
	.align		4
.L_37:
        /*006c*/ 	.byte	0x03, 0x19
        /*006e*/ 	.short	0x0018


	//----- nvinfo : EIATTR_PARAM_CBANK
	.align		4
        /*0070*/ 	.byte	0x04, 0x0a
        /*0072*/ 	.short	(.L_39 - .L_38)
	.align		4
.L_38:
        /*0074*/ 	.word	index@(.nv.constant0._Z18data_circle_kernelP5Pointmif)
        /*0078*/ 	.short	0x0380
        /*007a*/ 	.short	0x0018


	//----- nvinfo : EIATTR_SW_WAR
	.align		4
.L_39:
        /*007c*/ 	.byte	0x04, 0x36
        /*007e*/ 	.short	(.L_41 - .L_40)
.L_40:
        /*0080*/ 	.word	0x00000008
.L_41:


//--------------------- .nv.info._Z11data_kernelP5Pointmiffff --------------------------
	.section	.nv.info._Z11data_kernelP5Pointmiffff,"",@"SHT_CUDA_INFO"
	.sectionflags	@""
	.align	4


	//----- nvinfo : EIATTR_CUDA_API_VERSION
	.align		4
        /*0000*/ 	.byte	0x04, 0x37
        /*0002*/ 	.short	(.L_43 - .L_42)
.L_42:
        /*0004*/ 	.word	0x00000082


	//----- nvinfo : EIATTR_KPARAM_INFO
	.align		4
.L_43:
        /*0008*/ 	.byte	0x04, 0x17
        /*000a*/ 	.short	(.L_45 - .L_44)
.L_44:
        /*000c*/ 	.word	0x00000000
        /*0010*/ 	.short	0x0006
        /*0012*/ 	.short	0x0020
        /*0014*/ 	.byte	0x00, 0xf0, 0x11, 0x00


	//----- nvinfo : EIATTR_KPARAM_INFO
	.align		4
.L_45:
        /*0018*/ 	.byte	0x04, 0x17
        /*001a*/ 	.short	(.L_47 - .L_46)
.L_46:
        /*001c*/ 	.word	0x00000000
        /*0020*/ 	.short	0x0005
        /*0022*/ 	.short	0x001c
        /*0024*/ 	.byte	0x00, 0xf0, 0x11, 0x00


	//----- nvinfo : EIATTR_KPARAM_INFO
	.align		4
.L_47:
        /*0028*/ 	.byte	0x04, 0x17
        /*002a*/ 	.short	(.L_49 - .L_48)
.L_48:
        /*002c*/ 	.word	0x00000000
        /*0030*/ 	.short	0x0004
        /*0032*/ 	.short	0x0018
        /*0034*/ 	.byte	0x00, 0xf0, 0x11, 0x00


	//----- nvinfo : EIATTR_KPARAM_INFO
	.align		4
.L_49:
        /*0038*/ 	.byte	0x04, 0x17
        /*003a*/ 	.short	(.L_51 - .L_50)
.L_50:
        /*003c*/ 	.word	0x00000000
        /*0040*/ 	.short	0x0003
        /*0042*/ 	.short	0x0014
        /*0044*/ 	.byte	0x00, 0xf0, 0x11, 0x00


	//----- nvinfo : EIATTR_KPARAM_INFO
	.align		4
.L_51:
        /*0048*/ 	.byte	0x04, 0x17
        /*004a*/ 	.short	(.L_53 - .L_52)
.L_52:
        /*004c*/ 	.word	0x00000000
        /*0050*/ 	.short	0x0002
        /*0052*/ 	.short	0x0010
        /*0054*/ 	.byte	0x00, 0xf0, 0x11, 0x00


	//----- nvinfo : EIATTR_KPARAM_INFO
	.align		4
.L_53:
        /*0058*/ 	.byte	0x04, 0x17
        /*005a*/ 	.short	(.L_55 - .L_54)
.L_54:
        /*005c*/ 	.word	0x00000000
        /*0060*/ 	.short	0x0001
        /*0062*/ 	.short	0x0008
        /*0064*/ 	.byte	0x00, 0xf0, 0x21, 0x00


	//----- nvinfo : EIATTR_KPARAM_INFO
	.align		4
.L_55:
        /*0068*/ 	.byte	0x04, 0x17
        /*006a*/ 	.short	(.L_57 - .L_56)
.L_56:
        /*006c*/ 	.word	0x00000000
        /*0070*/ 	.short	0x0000
        /*0072*/ 	.short	0x0000
        /*0074*/ 	.byte	0x00, 0xf5, 0x21, 0x00


	//----- nvinfo : EIATTR_SPARSE_MMA_MASK
	.align		4
.L_57:
        /*0078*/ 	.byte	0x03, 0x50
        /*007a*/ 	.short	0x0000


	//----- nvinfo : EIATTR_MAXREG_COUNT
	.align		4
        /*007c*/ 	.byte	0x03, 0x1b
        /*007e*/ 	.short	0x00ff


	//----- nvinfo : EIATTR_MERCURY_ISA_VERSION
	.align		4
        /*0080*/ 	.byte	0x03, 0x5f
        /*0082*/ 	.short	0x0101


	//----- nvinfo : EIATTR_VRC_CTA_INIT_COUNT
	.align		4
        /*0084*/ 	.byte	0x02, 0x4a
	.zero		1
	.zero		1


	//----- nvinfo : EIATTR_EXIT_INSTR_OFFSETS
	.align		4
        /*0088*/ 	.byte	0x04, 0x1c
        /*008a*/ 	.short	(.L_59 - .L_58)


	//   ....[0]....
.L_58:
        /*008c*/ 	.word	0x000000c0


	//   ....[1]....
        /*0090*/ 	.word	0x00000440


	//----- nvinfo : EIATTR_CRS_STACK_SIZE
	.align		4
.L_59:
        /*0094*/ 	.byte	0x04, 0x1e
        /*0096*/ 	.short	(.L_61 - .L_60)
.L_60:
        /*0098*/ 	.word	0x00000000


	//----- nvinfo : EIATTR_CBANK_PARAM_SIZE
	.align		4
.L_61:
        /*009c*/ 	.byte	0x03, 0x19
        /*009e*/ 	.short	0x0024


	//----- nvinfo : EIATTR_PARAM_CBANK
	.align		4
        /*00a0*/ 	.byte	0x04, 0x0a
        /*00a2*/ 	.short	(.L_63 - .L_62)
	.align		4
.L_62:
        /*00a4*/ 	.word	index@(.nv.constant0._Z11data_kernelP5Pointmiffff)
        /*00a8*/ 	.short	0x0380
        /*00aa*/ 	.short	0x0024


	//----- nvinfo : EIATTR_SW_WAR
	.align		4
.L_63:
        /*00ac*/ 	.byte	0x04, 0x36
        /*00ae*/ 	.short	(.L_65 - .L_64)
.L_64:
        /*00b0*/ 	.word	0x00000008
.L_65:


//--------------------- .nv.callgraph             --------------------------
	.section	.nv.callgraph,"",@"SHT_CUDA_CALLGRAPH"
	.align	4
	.sectionentsize	8
	.align		4
        /*0000*/ 	.word	0x00000000
	.align		4
        /*0004*/ 	.word	0xffffffff
	.align		4
        /*0008*/ 	.word	0x00000000
	.align		4
        /*000c*/ 	.word	0xfffffffe
	.align		4
        /*0010*/ 	.word	0x00000000
	.align		4
        /*0014*/ 	.word	0xfffffffd
	.align		4
        /*0018*/ 	.word	0x00000000
	.align		4
        /*001c*/ 	.word	0xfffffffc


//--------------------- .nv.constant4             --------------------------
	.section	.nv.constant4,"a",@progbits
	.align	8
	.align		8
.nv.constant4:
        /*0000*/ 	.dword	precalc_xorwow_matrix
	.align		8
        /*0008*/ 	.dword	precalc_xorwow_offset_matrix
	.align		8
        /*0010*/ 	.dword	mrg32k3aM1
	.align		8
        /*0018*/ 	.dword	mrg32k3aM2
	.align		8
        /*0020*/ 	.dword	mrg32k3aM1SubSeq
	.align		8
        /*0028*/ 	.dword	mrg32k3aM2SubSeq
	.align		8
        /*0030*/ 	.dword	mrg32k3aM1Seq
	.align		8
        /*0038*/ 	.dword	mrg32k3aM2Seq
	.align		8
        /*0040*/ 	.dword	__cudart_i2opi_f


//--------------------- .nv.constant3             --------------------------
	.section	.nv.constant3,"a",@progbits
	.align	8
.nv.constant3:
	.type		__cr_lgamma_table,@object
	.size		__cr_lgamma_table,(.L_8 - __cr_lgamma_table)
__cr_lgamma_table:
        /*0000*/ 	.byte	0x00, 0x00, 0x00, 0x00, 0x00, 0x00, 0x00, 0x00, 0x00, 0x00, 0x00, 0x00, 0x00, 0x00, 0x00, 0x00
        /*0010*/ 	.byte	0xef, 0x39, 0xfa, 0xfe, 0x42, 0x2e, 0xe6, 0x3f, 0x02, 0x20, 0x2a, 0xfa, 0x0b, 0xab, 0xfc, 0x3f
        /*0020*/ 	.byte	0xf9, 0x2c, 0x92, 0x7c, 0xa7, 0x6c, 0x09, 0x40, 0xc9, 0x79, 0x44, 0x3c, 0x64, 0x26, 0x13, 0x40
        /*0030*/ 	.byte	0xca, 0x01, 0xcf, 0x3a, 0x27, 0x51, 0x1a, 0x40, 0x30, 0xcc, 0x2d, 0xf3, 0xe1, 0x0c, 0x21, 0x40
        /*0040*/ 	.byte	0x0d, 0xb7, 0xfc, 0x82, 0x8e, 0x35, 0x25, 0x40
.L_8:


//--------------------- .text._Z18data_circle_kernelP5Pointmif --------------------------
	.section	.text._Z18data_circle_kernelP5Pointmif,"ax",@progbits
	.align	128
        .global         _Z18data_circle_kernelP5Pointmif
        .type           _Z18data_circle_kernelP5Pointmif,@function
        .size           _Z18data_circle_kernelP5Pointmif,(.L_x_18 - _Z18data_circle_kernelP5Pointmif)
        .other          _Z18data_circle_kernelP5Pointmif,@"STO_CUDA_ENTRY STV_DEFAULT"
_Z18data_circle_kernelP5Pointmif:
.text._Z18data_circle_kernelP5Pointmif:
[----:B------:R-:W-:Y:S01]  /*0000*/  LDC R1, c[0x0][0x37c] ;  /* 0x0000df00ff017b82 */ /* 0x000fe20000000800 */
[----:B------:R-:W0:Y:S01]  /*0010*/  S2R R0, SR_CTAID.X ;  /* 0x0000000000007919 */ /* 0x000e220000002500 */
[----:B------:R-:W0:Y:S01]  /*0020*/  LDCU UR6, c[0x0][0x360] ;  /* 0x00006c00ff0677ac */ /* 0x000e220008000800 */
[----:B------:R-:W0:Y:S01]  /*0030*/  S2R R3, SR_TID.X ;  /* 0x0000000000037919 */ /* 0x000e220000002100 */
[----:B------:R-:W1:Y:S01]  /*0040*/  LDCU.64 UR8, c[0x0][0x388] ;  /* 0x00007100ff0877ac */ /* 0x000e620008000a00 */
[----:B------:R-:W2:Y:S01]  /*0050*/  LDCU UR4, c[0x0][0x390] ;  /* 0x00007200ff0477ac */ /* 0x000ea20008000800 */
[C---:B0-----:R-:W-:Y:S02]  /*0060*/  IMAD R2, R0.reuse, UR6, R3 ;  /* 0x0000000600027c24 */ /* 0x041fe4000f8e0203 */
[----:B------:R-:W-:-:S03]  /*0070*/  IMAD.SHL.U32 R0, R0, 0x80, RZ ;  /* 0x0000008000007824 */ /* 0x000fc600078e00ff */
[----:B-1----:R-:W-:Y:S01]  /*0080*/  ISETP.GE.U32.AND P0, PT, R2, UR8, PT ;  /* 0x0000000802007c0c */ /* 0x002fe2000bf06070 */
[----:B------:R-:W-:-:S03]  /*0090*/  IMAD R0, R3, 0xea60, R0 ;  /* 0x0000ea6003007824 */ /* 0x000fc600078e0200 */
[----:B------:R-:W-:Y:S01]  /*00a0*/  ISETP.GE.U32.AND.EX P0, PT, RZ, UR9, PT, P0 ;  /* 0x00000009ff007c0c */ /* 0x000fe2000bf06100 */
[----:B--2---:R-:W-:-:S12]  /*00b0*/  VIADD R0, R0, UR4 ;  /* 0x0000000400007c36 */ /* 0x004fd80008000000 */
[----:B------:R-:W-:Y:S05]  /*00c0*/  @P0 EXIT ;  /* 0x000000000000094d */ /* 0x000fea0003800000 */
[----:B------:R-:W-:Y:S01]  /*00d0*/  LOP3.LUT R0, R0, 0xaad26b49, RZ, 0x3c, !PT ;  /* 0xaad26b4900007812 */ /* 0x000fe200078e3cff */
[----:B------:R-:W-:Y:S02]  /*00e0*/  HFMA2 R4, -RZ, RZ, -38016, 0.02740478515625 ;  /* 0xf8a42704ff047431 */ /* 0x000fe400000001ff */
[----:B------:R-:W-:Y:S01]  /*00f0*/  IMAD.MOV.U32 R3, RZ, RZ, RZ ;  /* 0x000000ffff037224 */ /* 0x000fe200078e00ff */
[----:B------:R-:W0:Y:S01]  /*0100*/  LDCU.64 UR8, c[0x0][0x358] ;  /* 0x00006b00ff0877ac */ /* 0x000e220008000a00 */
[----:B------:R-:W-:Y:S02]  /*0110*/  IMAD R8, R0, 0x4182bed5, RZ ;  /* 0x4182bed500087824 */ /* 0x000fe400078e02ff */
[----:B------:R-:W-:Y:S02]  /*0120*/  IMAD.MOV.U32 R0, RZ, RZ, R2 ;  /* 0x000000ffff007224 */ /* 0x000fe400078e0002 */
[C---:B------:R-:W-:Y:S01]  /*0130*/  VIADD R5, R8.reuse, 0x583f19 ;  /* 0x00583f1908057836 */ /* 0x040fe20000000000 */
[C---:B------:R-:W-:Y:S01]  /*0140*/  LOP3.LUT R6, R8.reuse, 0x159a55e5, RZ, 0x3c, !PT ;  /* 0x159a55e508067812 */ /* 0x040fe200078e3cff */
[----:B------:R-:W-:-:S02]  /*0150*/  VIADD R7, R8, 0x75bcd15 ;  /* 0x075bcd1508077836 */ /* 0x000fc40000000000 */
[----:B------:R-:W-:Y:S02]  /*0160*/  IMAD.MOV.U32 R2, RZ, RZ, -0x23270784 ;  /* 0xdcd8f87cff027424 */ /* 0x000fe400078e00ff */
[----:B------:R-:W-:-:S07]  /*0170*/  VIADD R8, R8, 0xd9f6dc18 ;  /* 0xd9f6dc1808087836 */ /* 0x000fce0000000000 */
.L_x_13:
[----:B------:R-:W-:Y:S01]  /*0180*/  SHF.R.U32.HI R10, RZ, 0x2, R7 ;  /* 0x00000002ff0a7819 */ /* 0x000fe20000011607 */
[----:B------:R-:W-:Y:S01]  /*0190*/  IMAD.SHL.U32 R14, R5, 0x10, RZ ;  /* 0x00000010050e7824 */ /* 0x000fe200078e00ff */
[----:B------:R-:W-:Y:S01]  /*01a0*/  BSSY.RECONVERGENT B0, `(.L_x_0) ;  /* 0x000001a000007945 */ /* 0x000fe20003800200 */
[----:B------:R-:W-:Y:S01]  /*01b0*/  IMAD.MOV.U32 R9, RZ, RZ, R6 ;  /* 0x000000ffff097224 */ /* 0x000fe200078e0006 */
[----:B------:R-:W-:Y:S01]  /*01c0*/  LOP3.LUT R10, R10, R7, RZ, 0x3c, !PT ;  /* 0x000000070a0a7212 */ /* 0x000fe200078e3cff */
[----:B------:R-:W-:-:S04]  /*01d0*/  IMAD.MOV.U32 R6, RZ, RZ, R2 ;  /* 0x000000ffff067224 */ /* 0x000fc800078e0002 */
[----:B------:R-:W-:-:S05]  /*01e0*/  IMAD.SHL.U32 R7, R10, 0x2, RZ ;  /* 0x000000020a077824 */ /* 0x000fca00078e00ff */
[----:B------:R-:W-:-:S04]  /*01f0*/  LOP3.LUT R7, R5, R14, R7, 0x96, !PT ;  /* 0x0000000e05077212 */ /* 0x000fc800078e9607 */
[----:B------:R-:W-:Y:S02]  /*0200*/  LOP3.LUT R11, R7, R10, RZ, 0x3c, !PT ;  /* 0x0000000a070b7212 */ /* 0x000fe400078e3cff */
[----:B------:R-:W-:Y:S02]  /*0210*/  MOV R10, 0x2f800000 ;  /* 0x2f800000000a7802 */ /* 0x000fe40000000f00 */
[----:B------:R-:W-:Y:S02]  /*0220*/  IADD3 R7, PT, PT, R8, 0x587c5, R11 ;  /* 0x000587c508077810 */ /* 0x000fe40007ffe00b */
[----:B------:R-:W-:Y:S02]  /*0230*/  MOV R2, R11 ;  /* 0x0000000b00027202 */ /* 0x000fe40000000f00 */
[----:B------:R-:W-:-:S05]  /*0240*/  I2FP.F32.U32 R7, R7 ;  /* 0x0000000700077245 */ /* 0x000fca0000201000 */
[----:B------:R-:W-:-:S04]  /*0250*/  FFMA R10, R7, R10, 1.1641532182693481445e-10 ;  /* 0x2f000000070a7423 */ /* 0x000fc8000000000a */
[----:B------:R-:W-:Y:S01]  /*0260*/  VIADD R7, R10, 0xf3000000 ;  /* 0xf30000000a077836 */ /* 0x000fe20000000000 */
[----:B------:R1:W2:Y:S04]  /*0270*/  MUFU.RSQ R15, R10 ;  /* 0x0000000a000f7308 */ /* 0x0002a80000001400 */
[----:B------:R-:W-:Y:S01]  /*0280*/  ISETP.GT.U32.AND P0, PT, R7, 0x727fffff, PT ;  /* 0x727fffff0700780c */ /* 0x000fe20003f04070 */
[----:B------:R-:W-:Y:S02]  /*0290*/  IMAD.MOV.U32 R7, RZ, RZ, R4 ;  /* 0x000000ffff077224 */ /* 0x000fe400078e0004 */
[----:B------:R-:W-:-:S10]  /*02a0*/  IMAD.MOV.U32 R4, RZ, RZ, R5 ;  /* 0x000000ffff047224 */ /* 0x000fd400078e0005 */
[----:B-12---:R-:W-:Y:S05]  /*02b0*/  @!P0 BRA `(.L_x_1) ;  /* 0x0000000000108947 */ /* 0x006fea0003800000 */
[----:B------:R-:W-:-:S07]  /*02c0*/  MOV R17, 0x2e0 ;  /* 0x000002e000117802 */ /* 0x000fce0000000f00 */
[----:B0-----:R-:W-:Y:S05]  /*02d0*/  CALL.REL.NOINC `($__internal_0_$__cuda_sm20_sqrt_rn_f32_slowpath) ;  /* 0x00000010004c7944 */ /* 0x001fea0003c00000 */
[----:B------:R-:W-:Y:S01]  /*02e0*/  IMAD.MOV.U32 R11, RZ, RZ, R5 ;  /* 0x000000ffff0b7224 */ /* 0x000fe200078e0005 */
[----:B------:R-:W-:Y:S06]  /*02f0*/  BRA `(.L_x_2) ;  /* 0x0000000000107947 */ /* 0x000fec0003800000 */
.L_x_1:
[----:B------:R-:W-:Y:S01]  /*0300*/  FMUL.FTZ R11, R10, R15 ;  /* 0x0000000f0a0b7220 */ /* 0x000fe20000410000 */
[----:B------:R-:W-:-:S03]  /*0310*/  FMUL.FTZ R5, R15, 0.5 ;  /* 0x3f0000000f057820 */ /* 0x000fc60000410000 */
[----:B------:R-:W-:-:S04]  /*0320*/  FFMA R10, -R11, R11, R10 ;  /* 0x0000000b0b0a7223 */ /* 0x000fc8000000010a */
[----:B------:R-:W-:-:S07]  /*0330*/  FFMA R11, R10, R5, R11 ;  /* 0x000000050a0b7223 */ /* 0x000fce000000000b */
.L_x_2:
[----:B0-----:R-:W-:Y:S05]  /*0340*/  BSYNC.RECONVERGENT B0 ;  /* 0x0000000000007941 */ /* 0x001fea0003800200 */
.L_x_0:
[----:B------:R-:W-:Y:S01]  /*0350*/  SHF.R.U32.HI R10, RZ, 0x2, R9 ;  /* 0x00000002ff0a7819 */ /* 0x000fe20000011609 */
[----:B------:R-:W-:Y:S01]  /*0360*/  IMAD.SHL.U32 R5, R2, 0x10, RZ ;  /* 0x0000001002057824 */ /* 0x000fe200078e00ff */
[----:B------:R-:W-:Y:S01]  /*0370*/  UMOV UR4, 0x54442eea ;  /* 0x54442eea00047882 */ /* 0x000fe20000000000 */
[----:B------:R-:W-:Y:S01]  /*0380*/  VIADD R8, R8, 0xb0f8a ;  /* 0x000b0f8a08087836 */ /* 0x000fe20000000000 */
[----:B------:R-:W-:Y:S01]  /*0390*/  LOP3.LUT R10, R10, R9, RZ, 0x3c, !PT ;  /* 0x000000090a0a7212 */ /* 0x000fe200078e3cff */
[----:B------:R-:W-:Y:S01]  /*03a0*/  UMOV UR5, 0x400921fb ;  /* 0x400921fb00057882 */ /* 0x000fe20000000000 */
[----:B------:R-:W-:Y:S03]  /*03b0*/  BSSY.RECONVERGENT B0, `(.L_x_3) ;  /* 0x0000076000007945 */ /* 0x000fe60003800200 */
[----:B------:R-:W-:-:S05]  /*03c0*/  IMAD.SHL.U32 R9, R10, 0x2, RZ ;  /* 0x000000020a097824 */ /* 0x000fca00078e00ff */
[----:B------:R-:W-:Y:S02]  /*03d0*/  LOP3.LUT R5, R10, R9, R5, 0x96, !PT ;  /* 0x000000090a057212 */ /* 0x000fe400078e9605 */
[----:B------:R-:W-:Y:S02]  /*03e0*/  MOV R10, 0x2f800000 ;  /* 0x2f800000000a7802 */ /* 0x000fe40000000f00 */
[----:B------:R-:W-:-:S05]  /*03f0*/  LOP3.LUT R5, R5, R2, RZ, 0x3c, !PT ;  /* 0x0000000205057212 */ /* 0x000fca00078e3cff */
[----:B------:R-:W-:-:S05]  /*0400*/  IMAD.IADD R9, R5, 0x1, R8 ;  /* 0x0000000105097824 */ /* 0x000fca00078e0208 */
[----:B------:R-:W-:-:S05]  /*0410*/  I2FP.F32.U32 R9, R9 ;  /* 0x0000000900097245 */ /* 0x000fca0000201000 */
[----:B------:R-:W-:Y:S02]  /*0420*/  FFMA R9, R9, R10, 1.1641532182693481445e-10 ;  /* 0x2f00000009097423 */ /* 0x000fe4000000000a */
[----:B------:R-:W0:Y:S02]  /*0430*/  LDC R10, c[0x0][0x394] ;  /* 0x0000e500ff0a7b82 */ /* 0x000e240000000800 */
[----:B------:R-:W-:-:S04]  /*0440*/  FADD R16, R9, R9 ;  /* 0x0000000909107221 */ /* 0x000fc80000000000 */
[----:B------:R-:W1:Y:S02]  /*0450*/  F2F.F64.F32 R14, R16 ;  /* 0x00000010000e7310 */ /* 0x000e640000201800 */
[----:B-1----:R-:W-:Y:S01]  /*0460*/  DMUL R14, R14, UR4 ;  /* 0x000000040e0e7c28 */ /* 0x002fe20008000000 */
[----:B0-----:R-:W-:-:S05]  /*0470*/  FMUL R11, R11, R10 ;  /* 0x0000000a0b0b7220 */ /* 0x001fca0000400000 */
[----:B------:R-:W0:Y:S02]  /*0480*/  F2F.F32.F64 R9, R14 ;  /* 0x0000000e00097310 */ /* 0x000e240000301000 */
[C---:B0-----:R-:W-:Y:S01]  /*0490*/  FMUL R24, R9.reuse, 0.63661974668502807617 ;  /* 0x3f22f98309187820 */ /* 0x041fe20000400000 */
[----:B------:R-:W-:-:S05]  /*04a0*/  FSETP.GE.AND P0, PT, |R9|, 105615, PT ;  /* 0x47ce47800900780b */ /* 0x000fca0003f06200 */
[----:B------:R-:W0:Y:S02]  /*04b0*/  F2I.NTZ R24, R24 ;  /* 0x0000001800187305 */ /* 0x000e240000203100 */
[----:B0-----:R-:W-:Y:S01]  /*04c0*/  I2FP.F32.S32 R28, R24 ;  /* 0x00000018001c7245 */ /* 0x001fe20000201400 */
[----:B------:R-:W-:-:S04]  /*04d0*/  IMAD.MOV.U32 R25, RZ, RZ, R24 ;  /* 0x000000ffff197224 */ /* 0x000fc800078e0018 */
[----:B------:R-:W-:-:S04]  /*04e0*/  FFMA R17, R28, -1.5707962512969970703, R9 ;  /* 0xbfc90fda1c117823 */ /* 0x000fc80000000009 */
[----:B------:R-:W-:-:S04]  /*04f0*/  FFMA R17, R28, -7.5497894158615963534e-08, R17 ;  /* 0xb3a221681c117823 */ /* 0x000fc80000000011 */
[----:B------:R-:W-:-:S04]  /*0500*/  FFMA R28, R28, -5.3903029534742383927e-15, R17 ;  /* 0xa7c234c51c1c7823 */ /* 0x000fc80000000011 */
[----:B------:R-:W-:Y:S01]  /*0510*/  IMAD.MOV.U32 R14, RZ, RZ, R28 ;  /* 0x000000ffff0e7224 */ /* 0x000fe200078e001c */
[----:B------:R-:W-:Y:S06]  /*0520*/  @!P0 BRA `(.L_x_4) ;  /* 0x0000000400788947 */ /* 0x000fec0003800000 */
[----:B------:R-:W-:-:S13]  /*0530*/  FSETP.NEU.AND P0, PT, |R9|, +INF , PT ;  /* 0x7f8000000900780b */ /* 0x000fda0003f0d200 */
[----:B------:R-:W-:Y:S01]  /*0540*/  @!P0 FMUL R14, RZ, R9 ;  /* 0x00000009ff0e8220 */ /* 0x000fe20000400000 */
[----:B------:R-:W-:Y:S01]  /*0550*/  @!P0 IMAD.MOV.U32 R24, RZ, RZ, RZ ;  /* 0x000000ffff188224 */ /* 0x000fe200078e00ff */
[----:B------:R-:W-:Y:S06]  /*0560*/  @!P0 BRA `(.L_x_4) ;  /* 0x0000000400688947 */ /* 0x000fec0003800000 */
[----:B------:R-:W-:Y:S01]  /*0570*/  IMAD.SHL.U32 R14, R9, 0x100, RZ ;  /* 0x00000100090e7824 */ /* 0x000fe200078e00ff */
[----:B------:R-:W-:Y:S01]  /*0580*/  CS2R R22, SRZ ;  /* 0x0000000000167805 */ /* 0x000fe2000001ff00 */
[----:B------:R-:W0:Y:S03]  /*0590*/  LDCU.64 UR10, c[0x4][0x40] ;  /* 0x01000800ff0a77ac */ /* 0x000e260008000a00 */
[----:B------:R-:W-:Y:S01]  /*05a0*/  LOP3.LUT R27, R14, 0x80000000, RZ, 0xfc, !PT ;  /* 0x800000000e1b7812 */ /* 0x000fe200078efcff */
[----:B------:R-:W-:Y:S01]  /*05b0*/  UMOV UR5, URZ ;  /* 0x000000ff00057c82 */ /* 0x000fe20008000000 */
[----:B------:R-:W-:-:S05]  /*05c0*/  UMOV UR4, URZ ;  /* 0x000000ff00047c82 */ /* 0x000fca0008000000 */
.L_x_5:
[----:B0-----:R-:W-:Y:S01]  /*05d0*/  MOV R14, UR10 ;  /* 0x0000000a000e7c02 */ /* 0x001fe20008000f00 */
[----:B------:R-:W-:-:S05]  /*05e0*/  IMAD.U32 R15, RZ, RZ, UR11 ;  /* 0x0000000bff0f7e24 */ /* 0x000fca000f8e00ff */
[----:B------:R-:W2:Y:S01]  /*05f0*/  LDG.E.CONSTANT R14, desc[UR8][R14.64] ;  /* 0x000000080e0e7981 */ /* 0x000ea2000c1e9900 */
[----:B------:R-:W-:Y:S01]  /*0600*/  UIADD3 UR4, UPT, UPT, UR4, 0x1, URZ ;  /* 0x0000000104047890 */ /* 0x000fe2000fffe0ff */
[C---:B------:R-:W-:Y:S01]  /*0610*/  ISETP.EQ.AND P0, PT, R22.reuse, RZ, PT ;  /* 0x000000ff1600720c */ /* 0x040fe20003f02270 */
[----:B------:R-:W-:Y:S01]  /*0620*/  UIADD3 UR10, UP1, UPT, UR10, 0x4, URZ ;  /* 0x000000040a0a7890 */ /* 0x000fe2000ff3e0ff */
[C---:B------:R-:W-:Y:S01]  /*0630*/  ISETP.EQ.AND P1, PT, R22.reuse, 0x4, PT ;  /* 0x000000041600780c */ /* 0x040fe20003f22270 */
[----:B------:R-:W-:Y:S01]  /*0640*/  UISETP.NE.AND UP0, UPT, UR4, 0x6, UPT ;  /* 0x000000060400788c */ /* 0x000fe2000bf05270 */
[C---:B------:R-:W-:Y:S01]  /*0650*/  ISETP.EQ.AND P2, PT, R22.reuse, 0x8, PT ;  /* 0x000000081600780c */ /* 0x040fe20003f42270 */
[----:B------:R-:W-:Y:S01]  /*0660*/  UIADD3.X UR11, UPT, UPT, URZ, UR11, URZ, UP1, !UPT ;  /* 0x0000000bff0b7290 */ /* 0x000fe20008ffe4ff */
[C---:B------:R-:W-:Y:S02]  /*0670*/  ISETP.EQ.AND P3, PT, R22.reuse, 0xc, PT ;  /* 0x0000000c1600780c */ /* 0x040fe40003f62270 */
[----:B------:R-:W-:-:S02]  /*0680*/  ISETP.EQ.AND P4, PT, R22, 0x10, PT ;  /* 0x000000101600780c */ /* 0x000fc40003f82270 */
[C---:B------:R-:W-:Y:S01]  /*0690*/  ISETP.EQ.AND P5, PT, R22.reuse, 0x14, PT ;  /* 0x000000141600780c */ /* 0x040fe20003fa2270 */
[----:B------:R-:W-:Y:S02]  /*06a0*/  VIADD R22, R22, 0x4 ;  /* 0x0000000416167836 */ /* 0x000fe40000000000 */
[----:B--2---:R-:W-:-:S03]  /*06b0*/  IMAD.WIDE.U32 R16, R14, R27, RZ ;  /* 0x0000001b0e107225 */ /* 0x004fc600078e00ff */
[----:B------:R-:W-:-:S04]  /*06c0*/  IADD3 R16, P6, PT, R16, R23, RZ ;  /* 0x0000001710107210 */ /* 0x000fc80007fde0ff */
[----:B------:R-:W-:Y:S01]  /*06d0*/  IADD3.X R23, PT, PT, R17, UR5, RZ, P6, !PT ;  /* 0x0000000511177c10 */ /* 0x000fe2000b7fe4ff */
[--C-:B------:R-:W-:Y:S01]  /*06e0*/  @P0 IMAD.MOV.U32 R12, RZ, RZ, R16.reuse ;  /* 0x000000ffff0c0224 */ /* 0x100fe200078e0010 */
[----:B------:R-:W-:Y:S01]  /*06f0*/  @P3 MOV R19, R16 ;  /* 0x0000001000133202 */ /* 0x000fe20000000f00 */
[--C-:B------:R-:W-:Y:S02]  /*0700*/  @P1 IMAD.MOV.U32 R13, RZ, RZ, R16.reuse ;  /* 0x000000ffff0d1224 */ /* 0x100fe400078e0010 */
[--C-:B------:R-:W-:Y:S02]  /*0710*/  @P2 IMAD.MOV.U32 R18, RZ, RZ, R16.reuse ;  /* 0x000000ffff122224 */ /* 0x100fe400078e0010 */
[--C-:B------:R-:W-:Y:S02]  /*0720*/  @P4 IMAD.MOV.U32 R20, RZ, RZ, R16.reuse ;  /* 0x000000ffff144224 */ /* 0x100fe400078e0010 */
[----:B------:R-:W-:Y:S01]  /*0730*/  @P5 IMAD.MOV.U32 R21, RZ, RZ, R16 ;  /* 0x000000ffff155224 */ /* 0x000fe200078e0010 */
[----:B------:R-:W-:Y:S06]  /*0740*/  BRA.U UP0, `(.L_x_5) ;  /* 0xfffffffd00a07547 */ /* 0x000fec000b83ffff */
[----:B------:R-:W-:Y:S01]  /*0750*/  SHF.R.U32.HI R14, RZ, 0x17, R9 ;  /* 0x00000017ff0e7819 */ /* 0x000fe20000011609 */
[----:B------:R-:W-:Y:S03]  /*0760*/  BSSY.RECONVERGENT B1, `(.L_x_6) ;  /* 0x0000028000017945 */ /* 0x000fe60003800200 */
[C---:B------:R-:W-:Y:S02]  /*0770*/  LOP3.LUT R15, R14.reuse, 0xe0, RZ, 0xc0, !PT ;  /* 0x000000e00e0f7812 */ /* 0x040fe400078ec0ff */
[----:B------:R-:W-:-:S03]  /*0780*/  LOP3.LUT P6, RZ, R14, 0x1f, RZ, 0xc0, !PT ;  /* 0x0000001f0eff7812 */ /* 0x000fc600078cc0ff */
[----:B------:R-:W-:-:S05]  /*0790*/  VIADD R15, R15, 0xffffff80 ;  /* 0xffffff800f0f7836 */ /* 0x000fca0000000000 */
[----:B------:R-:W-:-:S04]  /*07a0*/  SHF.R.U32.HI R15, RZ, 0x5, R15 ;  /* 0x00000005ff0f7819 */ /* 0x000fc8000001160f */
[----:B------:R-:W-:-:S04]  /*07b0*/  LEA R17, -R15, RZ, 0x2 ;  /* 0x000000ff0f117211 */ /* 0x000fc800078e11ff */
[C---:B------:R-:W-:Y:S02]  /*07c0*/  ISETP.EQ.AND P3, PT, R17.reuse, -0x18, PT ;  /* 0xffffffe81100780c */ /* 0x040fe40003f62270 */
[C---:B------:R-:W-:Y:S02]  /*07d0*/  ISETP.EQ.AND P4, PT, R17.reuse, -0x14, PT ;  /* 0xffffffec1100780c */ /* 0x040fe40003f82270 */
[C---:B------:R-:W-:Y:S02]  /*07e0*/  ISETP.EQ.AND P2, PT, R17.reuse, -0x10, PT ;  /* 0xfffffff01100780c */ /* 0x040fe40003f42270 */
[C---:B------:R-:W-:Y:S02]  /*07f0*/  ISETP.EQ.AND P1, PT, R17.reuse, -0xc, PT ;  /* 0xfffffff41100780c */ /* 0x040fe40003f22270 */
[C---:B------:R-:W-:Y:S02]  /*0800*/  ISETP.EQ.AND P0, PT, R17.reuse, -0x8, PT ;  /* 0xfffffff81100780c */ /* 0x040fe40003f02270 */
[----:B------:R-:W-:-:S03]  /*0810*/  ISETP.EQ.AND P5, PT, R17, RZ, PT ;  /* 0x000000ff1100720c */ /* 0x000fc60003fa2270 */
[--C-:B------:R-:W-:Y:S01]  /*0820*/  @P3 IMAD.MOV.U32 R22, RZ, RZ, R12.reuse ;  /* 0x000000ffff163224 */ /* 0x100fe200078e000c */
[C---:B------:R-:W-:Y:S01]  /*0830*/  ISETP.EQ.AND P3, PT, R17.reuse, -0x4, PT ;  /* 0xfffffffc1100780c */ /* 0x040fe20003f62270 */
[----:B------:R-:W-:Y:S02]  /*0840*/  @P4 IMAD.MOV.U32 R15, RZ, RZ, R12 ;  /* 0x000000ffff0f4224 */ /* 0x000fe400078e000c */
[--C-:B------:R-:W-:Y:S01]  /*0850*/  @P4 IMAD.MOV.U32 R22, RZ, RZ, R13.reuse ;  /* 0x000000ffff164224 */ /* 0x100fe200078e000d */
[----:B------:R-:W-:Y:S01]  /*0860*/  ISETP.EQ.AND P4, PT, R17, 0x4, PT ;  /* 0x000000041100780c */ /* 0x000fe20003f82270 */
[----:B------:R-:W-:Y:S01]  /*0870*/  @P2 IMAD.MOV.U32 R15, RZ, RZ, R13 ;  /* 0x000000ffff0f2224 */ /* 0x000fe200078e000d */
[----:B------:R-:W-:Y:S01]  /*0880*/  @P2 MOV R22, R18 ;  /* 0x0000001200162202 */ /* 0x000fe20000000f00 */
[----:B------:R-:W-:Y:S02]  /*0890*/  @P1 IMAD.MOV.U32 R15, RZ, RZ, R18 ;  /* 0x000000ffff0f1224 */ /* 0x000fe400078e0012 */
[----:B------:R-:W-:-:S02]  /*08a0*/  @P1 IMAD.MOV.U32 R22, RZ, RZ, R19 ;  /* 0x000000ffff161224 */ /* 0x000fc400078e0013 */
[----:B------:R-:W-:Y:S02]  /*08b0*/  @P0 IMAD.MOV.U32 R15, RZ, RZ, R19 ;  /* 0x000000ffff0f0224 */ /* 0x000fe400078e0013 */
[----:B------:R-:W-:Y:S01]  /*08c0*/  @P0 IMAD.MOV.U32 R22, RZ, RZ, R20 ;  /* 0x000000ffff160224 */ /* 0x000fe200078e0014 */
[----:B------:R-:W-:Y:S01]  /*08d0*/  @P3 MOV R15, R20 ;  /* 0x00000014000f3202 */ /* 0x000fe20000000f00 */
[--C-:B------:R-:W-:Y:S02]  /*08e0*/  @P3 IMAD.MOV.U32 R22, RZ, RZ, R21.reuse ;  /* 0x000000ffff163224 */ /* 0x100fe400078e0015 */
[----:B------:R-:W-:Y:S02]  /*08f0*/  @P5 IMAD.MOV.U32 R15, RZ, RZ, R21 ;  /* 0x000000ffff0f5224 */ /* 0x000fe400078e0015 */
[--C-:B------:R-:W-:Y:S02]  /*0900*/  @P5 IMAD.MOV.U32 R22, RZ, RZ, R23.reuse ;  /* 0x000000ffff165224 */ /* 0x100fe400078e0017 */
[----:B------:R-:W-:Y:S01]  /*0910*/  @P4 IMAD.MOV.U32 R15, RZ, RZ, R23 ;  /* 0x000000ffff0f4224 */ /* 0x000fe200078e0017 */
[----:B------:R-:W-:Y:S06]  /*0920*/  @!P6 BRA `(.L_x_7) ;  /* 0x00000000002ce947 */ /* 0x000fec0003800000 */
[----:B------:R-:W-:Y:S01]  /*0930*/  @P2 MOV R16, R12 ;  /* 0x0000000c00102202 */ /* 0x000fe20000000f00 */
[----:B------:R-:W-:Y:S01]  /*0940*/  @P1 IMAD.MOV.U32 R16, RZ, RZ, R13 ;  /* 0x000000ffff101224 */ /* 0x000fe200078e000d */
[----:B------:R-:W-:Y:S01]  /*0950*/  LOP3.LUT R14, R14, 0x1f, RZ, 0xc0, !PT ;  /* 0x0000001f0e0e7812 */ /* 0x000fe200078ec0ff */
[----:B------:R-:W-:Y:S01]  /*0960*/  @P0 IMAD.MOV.U32 R16, RZ, RZ, R18 ;  /* 0x000000ffff100224 */ /* 0x000fe200078e0012 */
[----:B------:R-:W-:Y:S01]  /*0970*/  ISETP.EQ.AND P0, PT, R17, 0x8, PT ;  /* 0x000000081100780c */ /* 0x000fe20003f02270 */
[----:B------:R-:W-:Y:S01]  /*0980*/  @P3 IMAD.MOV.U32 R16, RZ, RZ, R19 ;  /* 0x000000ffff103224 */ /* 0x000fe200078e0013 */
[----:B------:R-:W-:Y:S01]  /*0990*/  SHF.L.W.U32.HI R22, R15, R14, R22 ;  /* 0x0000000e0f167219 */ /* 0x000fe20000010e16 */
[----:B------:R-:W-:Y:S01]  /*09a0*/  @P5 IMAD.MOV.U32 R16, RZ, RZ, R20 ;  /* 0x000000ffff105224 */ /* 0x000fe200078e0014 */
[----:B------:R-:W-:-:S09]  /*09b0*/  @P4 MOV R16, R21 ;  /* 0x0000001500104202 */ /* 0x000fd20000000f00 */
[----:B------:R-:W-:-:S05]  /*09c0*/  @P0 IMAD.MOV.U32 R16, RZ, RZ, R23 ;  /* 0x000000ffff100224 */ /* 0x000fca00078e0017 */
[----:B------:R-:W-:-:S07]  /*09d0*/  SHF.L.W.U32.HI R15, R16, R14, R15 ;  /* 0x0000000e100f7219 */ /* 0x000fce0000010e0f */
.L_x_7:
[----:B------:R-:W-:Y:S05]  /*09e0*/  BSYNC.RECONVERGENT B1 ;  /* 0x0000000000017941 */ /* 0x000fea0003800200 */
.L_x_6:
[C---:B------:R-:W-:Y:S01]  /*09f0*/  SHF.L.W.U32.HI R24, R15.reuse, 0x2, R22 ;  /* 0x000000020f187819 */ /* 0x040fe20000010e16 */
[----:B------:R-:W-:Y:S01]  /*0a00*/  IMAD.SHL.U32 R15, R15, 0x4, RZ ;  /* 0x000000040f0f7824 */ /* 0x000fe200078e00ff */
[----:B------:R-:W-:Y:S01]  /*0a10*/  UMOV UR4, 0x54442d19 ;  /* 0x54442d1900047882 */ /* 0x000fe20000000000 */
[----:B------:R-:W-:Y:S01]  /*0a20*/  UMOV UR5, 0x3bf921fb ;  /* 0x3bf921fb00057882 */ /* 0x000fe20000000000 */
[----:B------:R-:W-:Y:S02]  /*0a30*/  SHF.R.S32.HI R16, RZ, 0x1f, R24 ;  /* 0x0000001fff107819 */ /* 0x000fe40000011418 */
[----:B------:R-:W-:Y:S02]  /*0a40*/  ISETP.GE.AND P0, PT, R9, RZ, PT ;  /* 0x000000ff0900720c */ /* 0x000fe40003f06270 */
[C---:B------:R-:W-:Y:S02]  /*0a50*/  LOP3.LUT R14, R16.reuse, R15, RZ, 0x3c, !PT ;  /* 0x0000000f100e7212 */ /* 0x040fe400078e3cff */
[----:B------:R-:W-:-:S02]  /*0a60*/  LOP3.LUT R15, R16, R24, RZ, 0x3c, !PT ;  /* 0x00000018100f7212 */ /* 0x000fc400078e3cff */
[----:B------:R-:W-:Y:S02]  /*0a70*/  SHF.R.U32.HI R23, RZ, 0x1e, R22 ;  /* 0x0000001eff177819 */ /* 0x000fe40000011616 */
[C---:B------:R-:W-:Y:S02]  /*0a80*/  LOP3.LUT R22, R24.reuse, R9, RZ, 0x3c, !PT ;  /* 0x0000000918167212 */ /* 0x040fe400078e3cff */
[----:B------:R-:W0:Y:S01]  /*0a90*/  I2F.F64.S64 R14, R14 ;  /* 0x0000000e000e7312 */ /* 0x000e220000301c00 */
[----:B------:R-:W-:Y:S02]  /*0aa0*/  LEA.HI R24, R24, R23, RZ, 0x1 ;  /* 0x0000001718187211 */ /* 0x000fe400078f08ff */
[----:B------:R-:W-:-:S03]  /*0ab0*/  ISETP.GE.AND P1, PT, R22, RZ, PT ;  /* 0x000000ff1600720c */ /* 0x000fc60003f26270 */
[----:B------:R-:W-:-:S04]  /*0ac0*/  IMAD.MOV R22, RZ, RZ, -R24 ;  /* 0x000000ffff167224 */ /* 0x000fc800078e0a18 */
[----:B------:R-:W-:Y:S01]  /*0ad0*/  @!P0 IMAD.MOV.U32 R24, RZ, RZ, R22 ;  /* 0x000000ffff188224 */ /* 0x000fe200078e0016 */
[----:B0-----:R-:W-:-:S10]  /*0ae0*/  DMUL R16, R14, UR4 ;  /* 0x000000040e107c28 */ /* 0x001fd40008000000 */
[----:B------:R-:W0:Y:S02]  /*0af0*/  F2F.F32.F64 R16, R16 ;  /* 0x0000001000107310 */ /* 0x000e240000301000 */
[----:B0-----:R-:W-:-:S07]  /*0b00*/  FSEL R14, -R16, R16, !P1 ;  /* 0x00000010100e7208 */ /* 0x001fce0004800100 */
.L_x_4:
[----:B------:R-:W-:Y:S05]  /*0b10*/  BSYNC.RECONVERGENT B0 ;  /* 0x0000000000007941 */ /* 0x000fea0003800200 */
.L_x_3:
[----:B------:R-:W-:Y:S01]  /*0b20*/  MOV R22, 0x37cbac00 ;  /* 0x37cbac0000167802 */ /* 0x000fe20000000f00 */
[----:B------:R-:W-:Y:S01]  /*0b30*/  FMUL R15, R14, R14 ;  /* 0x0000000e0e0f7220 */ /* 0x000fe20000400000 */
[C---:B------:R-:W-:Y:S01]  /*0b40*/  LOP3.LUT R17, R24.reuse, 0x1, RZ, 0xc0, !PT ;  /* 0x0000000118117812 */ /* 0x040fe200078ec0ff */
[----:B------:R-:W-:Y:S01]  /*0b50*/  IMAD.MOV.U32 R23, RZ, RZ, 0x3c0885e4 ;  /* 0x3c0885e4ff177424 */ /* 0x000fe200078e00ff */
[----:B------:R-:W0:Y:S01]  /*0b60*/  LDCU.64 UR4, c[0x0][0x380] ;  /* 0x00007000ff0477ac */ /* 0x000e220008000a00 */
[----:B------:R-:W-:Y:S01]  /*0b70*/  FFMA R16, R15, R22, -0.0013887860113754868507 ;  /* 0xbab607ed0f107423 */ /* 0x000fe20000000016 */
[----:B------:R-:W-:Y:S01]  /*0b80*/  ISETP.NE.U32.AND P0, PT, R17, 0x1, PT ;  /* 0x000000011100780c */ /* 0x000fe20003f05070 */
[----:B------:R-:W-:Y:S01]  /*0b90*/  VIADD R17, R24, 0x1 ;  /* 0x0000000118117836 */ /* 0x000fe20000000000 */
[----:B------:R-:W-:Y:S02]  /*0ba0*/  BSSY.RECONVERGENT B0, `(.L_x_8) ;  /* 0x000006d000007945 */ /* 0x000fe40003800200 */
[----:B------:R-:W-:-:S02]  /*0bb0*/  FSEL R16, R16, -0.00019574658654164522886, P0 ;  /* 0xb94d415310107808 */ /* 0x000fc40000000000 */
[----:B------:R-:W-:Y:S02]  /*0bc0*/  FSEL R24, R23, 0.041666727513074874878, !P0 ;  /* 0x3d2aaabb17187808 */ /* 0x000fe40004000000 */
[----:B------:R-:W-:Y:S02]  /*0bd0*/  LOP3.LUT P1, RZ, R17, 0x2, RZ, 0xc0, !PT ;  /* 0x0000000211ff7812 */ /* 0x000fe4000782c0ff */
[----:B------:R-:W-:Y:S01]  /*0be0*/  FSEL R14, R14, 1, !P0 ;  /* 0x3f8000000e0e7808 */ /* 0x000fe20004000000 */
[----:B------:R-:W-:Y:S01]  /*0bf0*/  FFMA R16, R15, R16, R24 ;  /* 0x000000100f107223 */ /* 0x000fe20000000018 */
[----:B------:R-:W-:-:S05]  /*0c00*/  IMAD.MOV.U32 R24, RZ, RZ, 0x3e2aaaa8 ;  /* 0x3e2aaaa8ff187424 */ /* 0x000fca00078e00ff */
[----:B------:R-:W-:-:S05]  /*0c10*/  FSEL R26, -R24, -0.4999999701976776123, !P0 ;  /* 0xbeffffff181a7808 */ /* 0x000fca0004000100 */
[C---:B------:R-:W-:Y:S01]  /*0c20*/  FFMA R16, R15.reuse, R16, R26 ;  /* 0x000000100f107223 */ /* 0x040fe2000000001a */
[----:B------:R-:W-:-:S04]  /*0c30*/  FFMA R15, R15, R14, RZ ;  /* 0x0000000e0f0f7223 */ /* 0x000fc800000000ff */
[----:B------:R-:W-:Y:S01]  /*0c40*/  FFMA R16, R15, R16, R14 ;  /* 0x000000100f107223 */ /* 0x000fe2000000000e */
[----:B0-----:R-:W-:-:S03]  /*0c50*/  LEA R14, P0, R0, UR4, 0x3 ;  /* 0x00000004000e7c11 */ /* 0x001fc6000f8018ff */
[----:B------:R-:W-:Y:S01]  /*0c60*/  @P1 FADD R16, RZ, -R16 ;  /* 0x80000010ff101221 */ /* 0x000fe20000000000 */
[----:B------:R-:W-:Y:S02]  /*0c70*/  LEA.HI.X R15, R0, UR5, R3, 0x3, P0 ;  /* 0x00000005000f7c11 */ /* 0x000fe400080f1c03 */
[----:B------:R-:W-:Y:S01]  /*0c80*/  FSETP.GE.AND P0, PT, |R9|, 105615, PT ;  /* 0x47ce47800900780b */ /* 0x000fe20003f06200 */
[----:B------:R-:W-:-:S05]  /*0c90*/  FFMA R17, R11, R16, R10 ;  /* 0x000000100b117223 */ /* 0x000fca000000000a */
[----:B------:R0:W-:Y:S07]  /*0ca0*/  STG.E desc[UR8][R14.64], R17 ;  /* 0x000000110e007986 */ /* 0x0001ee000c101908 */
[----:B------:R-:W-:Y:S05]  /*0cb0*/  @!P0 BRA `(.L_x_9) ;  /* 0x00000004006c8947 */ /* 0x000fea0003800000 */
[----:B------:R-:W-:-:S13]  /*0cc0*/  FSETP.NEU.AND P0, PT, |R9|, +INF , PT ;  /* 0x7f8000000900780b */ /* 0x000fda0003f0d200 */
[----:B------:R-:W-:Y:S01]  /*0cd0*/  @!P0 FMUL R28, RZ, R9 ;  /* 0x00000009ff1c8220 */ /* 0x000fe20000400000 */
[----:B------:R-:W-:Y:S01]  /*0ce0*/  @!P0 IMAD.MOV.U32 R25, RZ, RZ, RZ ;  /* 0x000000ffff198224 */ /* 0x000fe200078e00ff */
[----:B------:R-:W-:Y:S06]  /*0cf0*/  @!P0 BRA `(.L_x_9) ;  /* 0x00000004005c8947 */ /* 0x000fec0003800000 */
[----:B------:R-:W-:Y:S01]  /*0d00*/  SHF.L.U32 R26, R9, 0x8, RZ ;  /* 0x00000008091a7819 */ /* 0x000fe200000006ff */
[----:B------:R-:W-:Y:S01]  /*0d10*/  IMAD.MOV.U32 R27, RZ, RZ, RZ ;  /* 0x000000ffff1b7224 */ /* 0x000fe200078e00ff */
[----:B------:R-:W-:Y:S01]  /*0d20*/  UMOV UR4, URZ ;  /* 0x000000ff00047c82 */ /* 0x000fe20008000000 */
[----:B------:R-:W-:Y:S01]  /*0d30*/  IMAD.MOV.U32 R25, RZ, RZ, RZ ;  /* 0x000000ffff197224 */ /* 0x000fe200078e00ff */
[----:B------:R-:W-:-:S07]  /*0d40*/  LOP3.LUT R26, R26, 0x80000000, RZ, 0xfc, !PT ;  /* 0x800000001a1a7812 */ /* 0x000fce00078efcff */
.L_x_10:
[----:B0-----:R-:W0:Y:S02]  /*0d50*/  LDC.64 R16, c[0x4][0x40] ;  /* 0x01001000ff107b82 */ /* 0x001e240000000a00 */
[----:B0-----:R-:W-:-:S05]  /*0d60*/  IMAD.WIDE.U32 R28, R25, 0x4, R16 ;  /* 0x00000004191c7825 */ /* 0x001fca00078e0010 */
[----:B------:R-:W2:Y:S02]  /*0d70*/  LDG.E.CONSTANT R17, desc[UR8][R28.64] ;  /* 0x000000081c117981 */ /* 0x000ea4000c1e9900 */
[----:B--2---:R-:W-:-:S03]  /*0d80*/  IMAD.WIDE.U32 R16, R17, R26, RZ ;  /* 0x0000001a11107225 */ /* 0x004fc600078e00ff */
[----:B------:R-:W-:Y:S01]  /*0d90*/  IADD3 R28, P0, PT, R16, R27, RZ ;  /* 0x0000001b101c7210 */ /* 0x000fe20007f1e0ff */
[C---:B------:R-:W-:Y:S02]  /*0da0*/  IMAD.SHL.U32 R16, R25.reuse, 0x4, RZ ;  /* 0x0000000419107824 */ /* 0x040fe400078e00ff */
[----:B------:R-:W-:Y:S01]  /*0db0*/  VIADD R25, R25, 0x1 ;  /* 0x0000000119197836 */ /* 0x000fe20000000000 */
[----:B------:R-:W-:Y:S02]  /*0dc0*/  IADD3.X R27, PT, PT, R17, UR4, RZ, P0, !PT ;  /* 0x00000004111b7c10 */ /* 0x000fe400087fe4ff */
[C---:B------:R-:W-:Y:S02]  /*0dd0*/  ISETP.EQ.AND P1, PT, R16.reuse, RZ, PT ;  /* 0x000000ff1000720c */ /* 0x040fe40003f22270 */
[----:B------:R-:W-:Y:S02]  /*0de0*/  ISETP.NE.AND P0, PT, R25, 0x6, PT ;  /* 0x000000061900780c */ /* 0x000fe40003f05270 */
[----:B------:R-:W-:-:S02]  /*0df0*/  ISETP.EQ.AND P2, PT, R16, 0x4, PT ;  /* 0x000000041000780c */ /* 0x000fc40003f42270 */
[C---:B------:R-:W-:Y:S02]  /*0e00*/  ISETP.EQ.AND P3, PT, R16.reuse, 0x8, PT ;  /* 0x000000081000780c */ /* 0x040fe40003f62270 */
[C---:B------:R-:W-:Y:S02]  /*0e10*/  ISETP.EQ.AND P4, PT, R16.reuse, 0xc, PT ;  /* 0x0000000c1000780c */ /* 0x040fe40003f82270 */
[C---:B------:R-:W-:Y:S02]  /*0e20*/  ISETP.EQ.AND P5, PT, R16.reuse, 0x10, PT ;  /* 0x000000101000780c */ /* 0x040fe40003fa2270 */
[----:B------:R-:W-:Y:S02]  /*0e30*/  ISETP.EQ.AND P6, PT, R16, 0x14, PT ;  /* 0x000000141000780c */ /* 0x000fe40003fc2270 */
[----:B------:R-:W-:-:S03]  /*0e40*/  @P1 MOV R12, R28 ;  /* 0x0000001c000c1202 */ /* 0x000fc60000000f00 */
[--C-:B------:R-:W-:Y:S02]  /*0e50*/  @P2 IMAD.MOV.U32 R13, RZ, RZ, R28.reuse ;  /* 0x000000ffff0d2224 */ /* 0x100fe400078e001c */
[--C-:B------:R-:W-:Y:S02]  /*0e60*/  @P3 IMAD.MOV.U32 R18, RZ, RZ, R28.reuse ;  /* 0x000000ffff123224 */ /* 0x100fe400078e001c */
[--C-:B------:R-:W-:Y:S02]  /*0e70*/  @P4 IMAD.MOV.U32 R19, RZ, RZ, R28.reuse ;  /* 0x000000ffff134224 */ /* 0x100fe400078e001c */
[----:B------:R-:W-:Y:S02]  /*0e80*/  @P5 IMAD.MOV.U32 R20, RZ, RZ, R28 ;  /* 0x000000ffff145224 */ /* 0x000fe400078e001c */
[----:B------:R-:W-:Y:S01]  /*0e90*/  @P6 MOV R21, R28 ;  /* 0x0000001c00156202 */ /* 0x000fe20000000f00 */
[----:B------:R-:W-:Y:S06]  /*0ea0*/  @P0 BRA `(.L_x_10) ;  /* 0xfffffffc00a80947 */ /* 0x000fec000383ffff */
[----:B------:R-:W-:Y:S01]  /*0eb0*/  SHF.R.U32.HI R16, RZ, 0x17, R9 ;  /* 0x00000017ff107819 */ /* 0x000fe20000011609 */
[----:B------:R-:W-:Y:S03]  /*0ec0*/  BSSY.RECONVERGENT B1, `(.L_x_11) ;  /* 0x0000028000017945 */ /* 0x000fe60003800200 */
[C---:B------:R-:W-:Y:S02]  /*0ed0*/  LOP3.LUT R17, R16.reuse, 0xe0, RZ, 0xc0, !PT ;  /* 0x000000e010117812 */ /* 0x040fe400078ec0ff */
[----:B------:R-:W-:-:S03]  /*0ee0*/  LOP3.LUT P6, RZ, R16, 0x1f, RZ, 0xc0, !PT ;  /* 0x0000001f10ff7812 */ /* 0x000fc600078cc0ff */
[----:B------:R-:W-:-:S05]  /*0ef0*/  VIADD R17, R17, 0xffffff80 ;  /* 0xffffff8011117836 */ /* 0x000fca0000000000 */
[----:B------:R-:W-:-:S05]  /*0f00*/  SHF.R.U32.HI R17, RZ, 0x5, R17 ;  /* 0x00000005ff117819 */ /* 0x000fca0000011611 */
[----:B------:R-:W-:-:S05]  /*0f10*/  IMAD.U32 R25, R17, -0x4, RZ ;  /* 0xfffffffc11197824 */ /* 0x000fca00078e00ff */
[C---:B------:R-:W-:Y:S02]  /*0f20*/  ISETP.EQ.AND P3, PT, R25.reuse, -0x18, PT ;  /* 0xffffffe81900780c */ /* 0x040fe40003f62270 */
[C---:B------:R-:W-:Y:S02]  /*0f30*/  ISETP.EQ.AND P4, PT, R25.reuse, -0x14, PT ;  /* 0xffffffec1900780c */ /* 0x040fe40003f82270 */
[C---:B------:R-:W-:Y:S02]  /*0f40*/  ISETP.EQ.AND P2, PT, R25.reuse, -0x10, PT ;  /* 0xfffffff01900780c */ /* 0x040fe40003f42270 */
[C---:B------:R-:W-:Y:S02]  /*0f50*/  ISETP.EQ.AND P1, PT, R25.reuse, -0xc, PT ;  /* 0xfffffff41900780c */ /* 0x040fe40003f22270 */
[C---:B------:R-:W-:Y:S02]  /*0f60*/  ISETP.EQ.AND P0, PT, R25.reuse, -0x8, PT ;  /* 0xfffffff81900780c */ /* 0x040fe40003f02270 */
[----:B------:R-:W-:-:S03]  /*0f70*/  ISETP.EQ.AND P5, PT, R25, 0x4, PT ;  /* 0x000000041900780c */ /* 0x000fc60003fa2270 */
[--C-:B------:R-:W-:Y:S01]  /*0f80*/  @P3 IMAD.MOV.U32 R17, RZ, RZ, R12.reuse ;  /* 0x000000ffff113224 */ /* 0x100fe200078e000c */
[C---:B------:R-:W-:Y:S01]  /*0f90*/  ISETP.EQ.AND P3, PT, R25.reuse, -0x4, PT ;  /* 0xfffffffc1900780c */ /* 0x040fe20003f62270 */
[----:B------:R-:W-:Y:S01]  /*0fa0*/  @P4 IMAD.MOV.U32 R26, RZ, RZ, R12 ;  /* 0x000000ffff1a4224 */ /* 0x000fe200078e000c */
[----:B------:R-:W-:Y:S01]  /*0fb0*/  @P4 MOV R17, R13 ;  /* 0x0000000d00114202 */ /* 0x000fe20000000f00 */
[----:B------:R-:W-:Y:S01]  /*0fc0*/  @P2 IMAD.MOV.U32 R26, RZ, RZ, R13 ;  /* 0x000000ffff1a2224 */ /* 0x000fe200078e000d */
[----:B------:R-:W-:Y:S01]  /*0fd0*/  ISETP.EQ.AND P4, PT, R25, RZ, PT ;  /* 0x000000ff1900720c */ /* 0x000fe20003f82270 */
[--C-:B------:R-:W-:Y:S02]  /*0fe0*/  @P2 IMAD.MOV.U32 R17, RZ, RZ, R18.reuse ;  /* 0x000000ffff112224 */ /* 0x100fe400078e0012 */
[----:B------:R-:W-:Y:S01]  /*0ff0*/  @P1 IMAD.MOV.U32 R26, RZ, RZ, R18 ;  /* 0x000000ffff1a1224 */ /* 0x000fe200078e0012 */
[----:B------:R-:W-:Y:S01]  /*1000*/  @P0 MOV R26, R19 ;  /* 0x00000013001a0202 */ /* 0x000fe20000000f00 */
[----:B------:R-:W-:-:S02]  /*1010*/  @P1 IMAD.MOV.U32 R17, RZ, RZ, R19 ;  /* 0x000000ffff111224 */ /* 0x000fc400078e0013 */
[--C-:B------:R-:W-:Y:S02]  /*1020*/  @P0 IMAD.MOV.U32 R17, RZ, RZ, R20.reuse ;  /* 0x000000ffff110224 */ /* 0x100fe400078e0014 */
[----:B------:R-:W-:Y:S02]  /*1030*/  @P3 IMAD.MOV.U32 R26, RZ, RZ, R20 ;  /* 0x000000ffff1a3224 */ /* 0x000fe400078e0014 */
[--C-:B------:R-:W-:Y:S02]  /*1040*/  @P3 IMAD.MOV.U32 R17, RZ, RZ, R21.reuse ;  /* 0x000000ffff113224 */ /* 0x100fe400078e0015 */
[----:B------:R-:W-:Y:S01]  /*1050*/  @P4 IMAD.MOV.U32 R26, RZ, RZ, R21 ;  /* 0x000000ffff1a4224 */ /* 0x000fe200078e0015 */
[----:B------:R-:W-:Y:S01]  /*1060*/  @P4 MOV R17, R27 ;  /* 0x0000001b00114202 */ /* 0x000fe20000000f00 */
[----:B------:R-:W-:Y:S01]  /*1070*/  @P5 IMAD.MOV.U32 R26, RZ, RZ, R27 ;  /* 0x000000ffff1a5224 */ /* 0x000fe200078e001b */
[----:B------:R-:W-:Y:S06]  /*1080*/  @!P6 BRA `(.L_x_12) ;  /* 0x00000000002ce947 */ /* 0x000fec0003800000 */
[----:B------:R-:W-:Y:S01]  /*1090*/  ISETP.EQ.AND P6, PT, R25, 0x8, PT ;  /* 0x000000081900780c */ /* 0x000fe20003fc2270 */
[----:B------:R-:W-:Y:S01]  /*10a0*/  @P2 IMAD.MOV.U32 R25, RZ, RZ, R12 ;  /* 0x000000ffff192224 */ /* 0x000fe200078e000c */
[----:B------:R-:W-:Y:S01]  /*10b0*/  LOP3.LUT R16, R16, 0x1f, RZ, 0xc0, !PT ;  /* 0x0000001f10107812 */ /* 0x000fe200078ec0ff */
[----:B------:R-:W-:Y:S02]  /*10c0*/  @P1 IMAD.MOV.U32 R25, RZ, RZ, R13 ;  /* 0x000000ffff191224 */ /* 0x000fe400078e000d */
[----:B------:R-:W-:Y:S01]  /*10d0*/  @P0 IMAD.MOV.U32 R25, RZ, RZ, R18 ;  /* 0x000000ffff190224 */ /* 0x000fe200078e0012 */
[----:B------:R-:W-:Y:S01]  /*10e0*/  @P3 MOV R25, R19 ;  /* 0x0000001300193202 */ /* 0x000fe20000000f00 */
[----:B------:R-:W-:Y:S01]  /*10f0*/  @P4 IMAD.MOV.U32 R25, RZ, RZ, R20 ;  /* 0x000000ffff194224 */ /* 0x000fe200078e0014 */
[----:B------:R-:W-:Y:S01]  /*1100*/  SHF.L.W.U32.HI R17, R26, R16, R17 ;  /* 0x000000101a117219 */ /* 0x000fe20000010e11 */
[----:B------:R-:W-:-:S04]  /*1110*/  @P5 IMAD.MOV.U32 R25, RZ, RZ, R21 ;  /* 0x000000ffff195224 */ /* 0x000fc800078e0015 */
[----:B------:R-:W-:-:S05]  /*1120*/  @P6 IMAD.MOV.U32 R25, RZ, RZ, R27 ;  /* 0x000000ffff196224 */ /* 0x000fca00078e001b */
[----:B------:R-:W-:-:S07]  /*1130*/  SHF.L.W.U32.HI R26, R25, R16, R26 ;  /* 0x00000010191a7219 */ /* 0x000fce0000010e1a */
.L_x_12:
[----:B------:R-:W-:Y:S05]  /*1140*/  BSYNC.RECONVERGENT B1 ;  /* 0x0000000000017941 */ /* 0x000fea0003800200 */
.L_x_11:
[C-C-:B------:R-:W-:Y:S01]  /*1150*/  SHF.L.W.U32.HI R16, R26.reuse, 0x2, R17.reuse ;  /* 0x000000021a107819 */ /* 0x140fe20000010e11 */
[----:B------:R-:W-:Y:S01]  /*1160*/  IMAD.SHL.U32 R26, R26, 0x4, RZ ;  /* 0x000000041a1a7824 */ /* 0x000fe200078e00ff */
[----:B------:R-:W-:Y:S01]  /*1170*/  SHF.R.U32.HI R17, RZ, 0x1e, R17 ;  /* 0x0000001eff117819 */ /* 0x000fe20000011611 */
[----:B------:R-:W-:Y:S01]  /*1180*/  UMOV UR4, 0x54442d19 ;  /* 0x54442d1900047882 */ /* 0x000fe20000000000 */
[----:B------:R-:W-:Y:S01]  /*1190*/  SHF.R.S32.HI R27, RZ, 0x1f, R16 ;  /* 0x0000001fff1b7819 */ /* 0x000fe20000011410 */
[----:B------:R-:W-:Y:S01]  /*11a0*/  UMOV UR5, 0x3bf921fb ;  /* 0x3bf921fb00057882 */ /* 0x000fe20000000000 */
[----:B------:R-:W-:Y:S02]  /*11b0*/  ISETP.GE.AND P1, PT, R9, RZ, PT ;  /* 0x000000ff0900720c */ /* 0x000fe40003f26270 */
[C---:B------:R-:W-:Y:S02]  /*11c0*/  LEA.HI R25, R16.reuse, R17, RZ, 0x1 ;  /* 0x0000001110197211 */ /* 0x040fe400078f08ff */
[----:B------:R-:W-:-:S02]  /*11d0*/  LOP3.LUT R9, R16, R9, RZ, 0x3c, !PT ;  /* 0x0000000910097212 */ /* 0x000fc400078e3cff */
[C---:B------:R-:W-:Y:S02]  /*11e0*/  LOP3.LUT R17, R27.reuse, R16, RZ, 0x3c, !PT ;  /* 0x000000101b117212 */ /* 0x040fe400078e3cff */
[----:B------:R-:W-:Y:S02]  /*11f0*/  LOP3.LUT R16, R27, R26, RZ, 0x3c, !PT ;  /* 0x0000001a1b107212 */ /* 0x000fe400078e3cff */
[----:B------:R-:W-:Y:S02]  /*1200*/  ISETP.GE.AND P0, PT, R9, RZ, PT ;  /* 0x000000ff0900720c */ /* 0x000fe40003f06270 */
[----:B------:R-:W-:Y:S02]  /*1210*/  IADD3 R9, PT, PT, -R25, RZ, RZ ;  /* 0x000000ff19097210 */ /* 0x000fe40007ffe1ff */
[----:B------:R-:W0:Y:S03]  /*1220*/  I2F.F64.S64 R16, R16 ;  /* 0x0000001000107312 */ /* 0x000e260000301c00 */
[----:B------:R-:W-:Y:S01]  /*1230*/  @!P1 IMAD.MOV.U32 R25, RZ, RZ, R9 ;  /* 0x000000ffff199224 */ /* 0x000fe200078e0009 */
[----:B0-----:R-:W-:-:S10]  /*1240*/  DMUL R26, R16, UR4 ;  /* 0x00000004101a7c28 */ /* 0x001fd40008000000 */
[----:B------:R-:W0:Y:S02]  /*1250*/  F2F.F32.F64 R26, R26 ;  /* 0x0000001a001a7310 */ /* 0x000e240000301000 */
[----:B0-----:R-:W-:-:S07]  /*1260*/  FSEL R28, -R26, R26, !P0 ;  /* 0x0000001a1a1c7208 */ /* 0x001fce0004000100 */
.L_x_9:
[----:B------:R-:W-:Y:S05]  /*1270*/  BSYNC.RECONVERGENT B0 ;  /* 0x0000000000007941 */ /* 0x000fea0003800200 */
.L_x_8:
[----:B------:R-:W-:Y:S01]  /*1280*/  FMUL R9, R28, R28 ;  /* 0x0000001c1c097220 */ /* 0x000fe20000400000 */
[C---:B------:R-:W-:Y:S01]  /*1290*/  LOP3.LUT R16, R25.reuse, 0x1, RZ, 0xc0, !PT ;  /* 0x0000000119107812 */ /* 0x040fe200078ec0ff */
[----:B------:R-:W1:Y:S01]  /*12a0*/  LDCU.64 UR4, c[0x0][0x388] ;  /* 0x00007100ff0477ac */ /* 0x000e620008000a00 */
[----:B------:R-:W-:Y:S01]  /*12b0*/  LOP3.LUT P1, RZ, R25, 0x2, RZ, 0xc0, !PT ;  /* 0x0000000219ff7812 */ /* 0x000fe2000782c0ff */
[----:B------:R-:W-:Y:S01]  /*12c0*/  FFMA R22, R9, R22, -0.0013887860113754868507 ;  /* 0xbab607ed09167423 */ /* 0x000fe20000000016 */
[----:B------:R-:W-:Y:S02]  /*12d0*/  ISETP.NE.U32.AND P0, PT, R16, 0x1, PT ;  /* 0x000000011000780c */ /* 0x000fe40003f05070 */
[----:B------:R-:W2:Y:S02]  /*12e0*/  LDC R16, c[0x0][0x370] ;  /* 0x0000dc00ff107b82 */ /* 0x000ea40000000800 */
[----:B------:R-:W-:Y:S02]  /*12f0*/  FSEL R26, R23, 0.041666727513074874878, P0 ;  /* 0x3d2aaabb171a7808 */ /* 0x000fe40000000000 */
[----:B------:R-:W-:-:S02]  /*1300*/  FSEL R22, R22, -0.00019574658654164522886, !P0 ;  /* 0xb94d415316167808 */ /* 0x000fc40004000000 */
[----:B0-----:R-:W-:Y:S02]  /*1310*/  FSEL R17, -R24, -0.4999999701976776123, P0 ;  /* 0xbeffffff18117808 */ /* 0x001fe40000000100 */
[----:B------:R-:W-:Y:S01]  /*1320*/  FSEL R28, R28, 1, P0 ;  /* 0x3f8000001c1c7808 */ /* 0x000fe20000000000 */
[----:B------:R-:W-:-:S04]  /*1330*/  FFMA R22, R9, R22, R26 ;  /* 0x0000001609167223 */ /* 0x000fc8000000001a */
[C---:B------:R-:W-:Y:S01]  /*1340*/  FFMA R17, R9.reuse, R22, R17 ;  /* 0x0000001609117223 */ /* 0x040fe20000000011 */
[----:B------:R-:W-:-:S04]  /*1350*/  FFMA R9, R9, R28, RZ ;  /* 0x0000001c09097223 */ /* 0x000fc800000000ff */
[----:B------:R-:W-:-:S04]  /*1360*/  FFMA R9, R9, R17, R28 ;  /* 0x0000001109097223 */ /* 0x000fc8000000001c */
[----:B------:R-:W-:-:S04]  /*1370*/  @P1 FADD R9, RZ, -R9 ;  /* 0x80000009ff091221 */ /* 0x000fc80000000000 */
[----:B------:R-:W-:Y:S01]  /*1380*/  FFMA R9, R11, R9, R10 ;  /* 0x000000090b097223 */ /* 0x000fe2000000000a */
[----:B--2---:R-:W-:-:S04]  /*1390*/  IMAD R11, R16, UR6, RZ ;  /* 0x00000006100b7c24 */ /* 0x004fc8000f8e02ff */
[----:B------:R2:W-:Y:S01]  /*13a0*/  STG.E desc[UR8][R14.64+0x4], R9 ;  /* 0x000004090e007986 */ /* 0x0005e2000c101908 */
[----:B------:R-:W-:-:S05]  /*13b0*/  IADD3 R0, P0, PT, R11, R0, RZ ;  /* 0x000000000b007210 */ /* 0x000fca0007f1e0ff */
[----:B------:R-:W-:Y:S01]  /*13c0*/  IMAD.X R3, RZ, RZ, R3, P0 ;  /* 0x000000ffff037224 */ /* 0x000fe200000e0603 */
[----:B-1----:R-:W-:-:S04]  /*13d0*/  ISETP.GE.U32.AND P0, PT, R0, UR4, PT ;  /* 0x0000000400007c0c */ /* 0x002fc8000bf06070 */
[----:B------:R-:W-:-:S13]  /*13e0*/  ISETP.GE.U32.AND.EX P0, PT, R3, UR5, PT, P0 ;  /* 0x0000000503007c0c */ /* 0x000fda000bf06100 */
[----:B--2---:R-:W-:Y:S05]  /*13f0*/  @!P0 BRA `(.L_x_13) ;  /* 0xffffffec00608947 */ /* 0x004fea000383ffff */
[----:B------:R-:W-:Y:S05]  /*1400*/  EXIT ;  /* 0x000000000000794d */ /* 0x000fea0003800000 */
        .weak           $__internal_0_$__cuda_sm20_sqrt_rn_f32_slowpath
        .type           $__internal_0_$__cuda_sm20_sqrt_rn_f32_slowpath,@function
        .size           $__internal_0_$__cuda_sm20_sqrt_rn_f32_slowpath,(.L_x_18 - $__internal_0_$__cuda_sm20_sqrt_rn_f32_slowpath)
$__internal_0_$__cuda_sm20_sqrt_rn_f32_slowpath:
[----:B------:R-:W-:-:S13]  /*1410*/  LOP3.LUT P0, RZ, R10, 0x7fffffff, RZ, 0xc0, !PT ;  /* 0x7fffffff0aff7812 */ /* 0x000fda000780c0ff */
[----:B------:R-:W-:Y:S05]  /*1420*/  @!P0 BRA `(.L_x_14) ;  /* 0x0000000000448947 */ /* 0x000fea0003800000 */
[----:B------:R-:W-:Y:S01]  /*1430*/  FSETP.GEU.FTZ.AND P0, PT, R10, RZ, PT ;  /* 0x000000ff0a00720b */ /* 0x000fe20003f1e000 */
[----:B------:R-:W-:-:S12]  /*1440*/  IMAD.MOV.U32 R5, RZ, RZ, R10 ;  /* 0x000000ffff057224 */ /* 0x000fd800078e000a */
[----:B------:R-:W-:Y:S01]  /*1450*/  @!P0 IMAD.MOV.U32 R10, RZ, RZ, 0x7fffffff ;  /* 0x7fffffffff0a8424 */ /* 0x000fe200078e00ff */
[----:B------:R-:W-:Y:S06]  /*1460*/  @!P0 BRA `(.L_x_14) ;  /* 0x0000000000348947 */ /* 0x000fec0003800000 */
[----:B------:R-:W-:-:S13]  /*1470*/  FSETP.GTU.FTZ.AND P0, PT, |R5|, +INF , PT ;  /* 0x7f8000000500780b */ /* 0x000fda0003f1c200 */
[----:B------:R-:W-:Y:S01]  /*1480*/  @P0 FADD.FTZ R10, R5, 1 ;  /* 0x3f800000050a0421 */ /* 0x000fe20000010000 */
[----:B------:R-:W-:Y:S06]  /*1490*/  @P0 BRA `(.L_x_14) ;  /* 0x0000000000280947 */ /* 0x000fec0003800000 */
[----:B------:R-:W-:-:S13]  /*14a0*/  FSETP.NEU.FTZ.AND P0, PT, |R5|, +INF , PT ;  /* 0x7f8000000500780b */ /* 0x000fda0003f1d200 */
[----:B------:R-:W-:-:S04]  /*14b0*/  @P0 FFMA R11, R5, 1.84467440737095516160e+19, RZ ;  /* 0x5f800000050b0823 */ /* 0x000fc800000000ff */
[----:B------:R-:W0:Y:S02]  /*14c0*/  @P0 MUFU.RSQ R10, R11 ;  /* 0x0000000b000a0308 */ /* 0x000e240000001400 */
[----:B0-----:R-:W-:Y:S01]  /*14d0*/  @P0 FMUL.FTZ R14, R11, R10 ;  /* 0x0000000a0b0e0220 */ /* 0x001fe20000410000 */
[----:B------:R-:W-:Y:S01]  /*14e0*/  @P0 FMUL.FTZ R16, R10, 0.5 ;  /* 0x3f0000000a100820 */ /* 0x000fe20000410000 */
[----:B------:R-:W-:Y:S02]  /*14f0*/  @!P0 MOV R10, R5 ;  /* 0x00000005000a8202 */ /* 0x000fe40000000f00 */
[----:B------:R-:W-:-:S04]  /*1500*/  @P0 FADD.FTZ R15, -R14, -RZ ;  /* 0x800000ff0e0f0221 */ /* 0x000fc80000010100 */
[----:B------:R-:W-:-:S04]  /*1510*/  @P0 FFMA R15, R14, R15, R11 ;  /* 0x0000000f0e0f0223 */ /* 0x000fc8000000000b */
[----:B------:R-:W-:-:S04]  /*1520*/  @P0 FFMA R15, R15, R16, R14 ;  /* 0x000000100f0f0223 */ /* 0x000fc8000000000e */
[----:B------:R-:W-:-:S07]  /*1530*/  @P0 FMUL.FTZ R10, R15, 2.3283064365386962891e-10 ;  /* 0x2f8000000f0a0820 */ /* 0x000fce0000410000 */
.L_x_14:
[----:B------:R-:W-:Y:S02]  /*1540*/  IMAD.MOV.U32 R5, RZ, RZ, R10 ;  /* 0x000000ffff057224 */ /* 0x000fe400078e000a */
[----:B------:R-:W-:Y:S02]  /*1550*/  IMAD.MOV.U32 R10, RZ, RZ, R17 ;  /* 0x000000ffff0a7224 */ /* 0x000fe400078e0011 */
[----:B------:R-:W-:-:S04]  /*1560*/  IMAD.MOV.U32 R11, RZ, RZ, 0x0 ;  /* 0x00000000ff0b7424 */ /* 0x000fc800078e00ff */
[----:B------:R-:W-:Y:S05]  /*1570*/  RET.REL.NODEC R10 `(_Z18data_circle_kernelP5Pointmif) ;  /* 0xffffffe80aa07950 */ /* 0x000fea0003c3ffff */
.L_x_15:
[----:B------:R-:W-:-:S00]  /*1580*/  BRA `(.L_x_15) ;  /* 0xfffffffc00fc7947 */ /* 0x000fc0000383ffff */
[----:B------:R-:W-:-:S00]  /*1590*/  NOP ;  /* 0x0000000000007918 */ /* 0x000fc00000000000 */
        /* <DEDUP_REMOVED lines=14> */
.L_x_18:


//--------------------- .text._Z11data_kernelP5Pointmiffff --------------------------
	.section	.text._Z11data_kernelP5Pointmiffff,"ax",@progbits
	.align	128
        .global         _Z11data_kernelP5Pointmiffff
        .type           _Z11data_kernelP5Pointmiffff,@function
        .size           _Z11data_kernelP5Pointmiffff,(.L_x_20 - _Z11data_kernelP5Pointmiffff)
        .other          _Z11data_kernelP5Pointmiffff,@"STO_CUDA_ENTRY STV_DEFAULT"
_Z11data_kernelP5Pointmiffff:
.text._Z11data_kernelP5Pointmiffff:
        /* <DEDUP_REMOVED lines=13> */
[----:B------:R-:W0:Y:S01]  /*00d0*/  LDC.64 R2, c[0x0][0x398] ;  /* 0x0000e600ff027b82 */ /* 0x000e220000000a00 */
[----:B------:R-:W0:Y:S01]  /*00e0*/  LDCU UR11, c[0x0][0x394] ;  /* 0x00007280ff0b77ac */ /* 0x000e220008000800 */
[----:B------:R-:W-:Y:S01]  /*00f0*/  LOP3.LUT R6, R0, 0xaad26b49, RZ, 0x3c, !PT ;  /* 0xaad26b4900067812 */ /* 0x000fe200078e3cff */
[----:B------:R-:W-:Y:S02]  /*0100*/  HFMA2 R4, -RZ, RZ, -310, -36736 ;  /* 0xdcd8f87cff047431 */ /* 0x000fe400000001ff */
[----:B------:R-:W-:Y:S01]  /*0110*/  IMAD.MOV.U32 R0, RZ, RZ, RZ ;  /* 0x000000ffff007224 */ /* 0x000fe200078e00ff */
[----:B------:R-:W1:Y:S01]  /*0120*/  LDCU UR10, c[0x0][0x3a0] ;  /* 0x00007400ff0a77ac */ /* 0x000e620008000800 */
[----:B------:R-:W-:Y:S01]  /*0130*/  IMAD R9, R6, 0x4182bed5, RZ ;  /* 0x4182bed506097824 */ /* 0x000fe200078e02ff */
[----:B------:R-:W2:Y:S01]  /*0140*/  LDCU UR5, c[0x0][0x370] ;  /* 0x00006e00ff0577ac */ /* 0x000ea20008000800 */
[----:B------:R-:W-:Y:S02]  /*0150*/  IMAD.MOV.U32 R6, RZ, RZ, -0x75bd8fc ;  /* 0xf8a42704ff067424 */ /* 0x000fe400078e00ff */
[C---:B------:R-:W-:Y:S01]  /*0160*/  VIADD R8, R9.reuse, 0x583f19 ;  /* 0x00583f1909087836 */ /* 0x040fe20000000000 */
[C---:B------:R-:W-:Y:S01]  /*0170*/  LOP3.LUT R13, R9.reuse, 0x159a55e5, RZ, 0x3c, !PT ;  /* 0x159a55e5090d7812 */ /* 0x040fe200078e3cff */
[----:B------:R-:W3:Y:S01]  /*0180*/  LDCU.64 UR6, c[0x0][0x358] ;  /* 0x00006b00ff0677ac */ /* 0x000ee20008000a00 */
[C---:B------:R-:W-:Y:S01]  /*0190*/  IADD3 R12, PT, PT, R9.reuse, 0x75bcd15, RZ ;  /* 0x075bcd15090c7810 */ /* 0x040fe20007ffe0ff */
[----:B------:R-:W-:Y:S01]  /*01a0*/  VIADD R9, R9, 0xd9f6dc18 ;  /* 0xd9f6dc1809097836 */ /* 0x000fe20000000000 */
[----:B------:R-:W4:Y:S01]  /*01b0*/  LDCU.64 UR12, c[0x0][0x380] ;  /* 0x00007000ff0c77ac */ /* 0x000f220008000a00 */
[----:B0-----:R-:W-:Y:S01]  /*01c0*/  FADD R3, R3, -UR11 ;  /* 0x8000000b03037e21 */ /* 0x001fe20008000000 */
[----:B-1----:R-:W-:Y:S01]  /*01d0*/  FADD R7, -R2, UR10 ;  /* 0x0000000a02077e21 */ /* 0x002fe20008000100 */
[----:B--234-:R-:W-:-:S12]  /*01e0*/  UIMAD UR4, UR4, UR5, URZ ;  /* 0x00000005040472a4 */ /* 0x01cfd8000f8e02ff */
.L_x_16:
[----:B------:R-:W-:Y:S01]  /*01f0*/  SHF.R.U32.HI R11, RZ, 0x2, R12 ;  /* 0x00000002ff0b7819 */ /* 0x000fe2000001160c */
[----:B------:R-:W-:Y:S01]  /*0200*/  IMAD.SHL.U32 R15, R8, 0x10, RZ ;  /* 0x00000010080f7824 */ /* 0x000fe200078e00ff */
[----:B------:R-:W-:Y:S02]  /*0210*/  SHF.R.U32.HI R14, RZ, 0x2, R13 ;  /* 0x00000002ff0e7819 */ /* 0x000fe4000001160d */
[----:B------:R-:W-:Y:S01]  /*0220*/  LOP3.LUT R11, R11, R12, RZ, 0x3c, !PT ;  /* 0x0000000c0b0b7212 */ /* 0x000fe200078e3cff */
[----:B------:R-:W-:Y:S01]  /*0230*/  IMAD.MOV.U32 R12, RZ, RZ, R4 ;  /* 0x000000ffff0c7224 */ /* 0x000fe200078e0004 */
[----:B------:R-:W-:Y:S02]  /*0240*/  LOP3.LUT R14, R14, R13, RZ, 0x3c, !PT ;  /* 0x0000000d0e0e7212 */ /* 0x000fe400078e3cff */
[----:B------:R-:W-:Y:S02]  /*0250*/  SHF.L.U32 R10, R11, 0x1, RZ ;  /* 0x000000010b0a7819 */ /* 0x000fe400000006ff */
[----:B------:R-:W-:-:S02]  /*0260*/  MOV R18, 0x2f800000 ;  /* 0x2f80000000127802 */ /* 0x000fc40000000f00 */
[----:B------:R-:W-:-:S04]  /*0270*/  LOP3.LUT R10, R8, R15, R10, 0x96, !PT ;  /* 0x0000000f080a7212 */ /* 0x000fc800078e960a */
[----:B------:R-:W-:Y:S01]  /*0280*/  LOP3.LUT R4, R10, R11, RZ, 0x3c, !PT ;  /* 0x0000000b0a047212 */ /* 0x000fe200078e3cff */
[----:B------:R-:W-:-:S03]  /*0290*/  IMAD.SHL.U32 R10, R14, 0x2, RZ ;  /* 0x000000020e0a7824 */ /* 0x000fc600078e00ff */
[----:B------:R-:W-:-:S04]  /*02a0*/  SHF.L.U32 R11, R4, 0x4, RZ ;  /* 0x00000004040b7819 */ /* 0x000fc800000006ff */
[----:B------:R-:W-:Y:S02]  /*02b0*/  LOP3.LUT R11, R14, R10, R11, 0x96, !PT ;  /* 0x0000000a0e0b7212 */ /* 0x000fe400078e960b */
[C---:B------:R-:W-:Y:S01]  /*02c0*/  IADD3 R10, PT, PT, R9.reuse, 0x587c5, R4 ;  /* 0x000587c5090a7810 */ /* 0x040fe20007ffe004 */
[----:B------:R-:W-:Y:S01]  /*02d0*/  VIADD R9, R9, 0xb0f8a ;  /* 0x000b0f8a09097836 */ /* 0x000fe20000000000 */
[----:B------:R-:W-:Y:S02]  /*02e0*/  LOP3.LUT R16, R11, R4, RZ, 0x3c, !PT ;  /* 0x000000040b107212 */ /* 0x000fe400078e3cff */
[----:B------:R-:W-:Y:S02]  /*02f0*/  I2FP.F32.U32 R11, R10 ;  /* 0x0000000a000b7245 */ /* 0x000fe40000201000 */
[----:B------:R-:W-:Y:S01]  /*0300*/  LEA R10, P0, R5, UR12, 0x3 ;  /* 0x0000000c050a7c11 */ /* 0x000fe2000f8018ff */
[----:B------:R-:W-:Y:S02]  /*0310*/  IMAD.IADD R13, R16, 0x1, R9 ;  /* 0x00000001100d7824 */ /* 0x000fe400078e0209 */
[----:B------:R-:W-:Y:S01]  /*0320*/  FFMA R14, R11, R18, 1.1641532182693481445e-10 ;  /* 0x2f0000000b0e7423 */ /* 0x000fe20000000012 */
[----:B------:R-:W-:-:S02]  /*0330*/  LEA.HI.X R11, R5, UR13, R0, 0x3, P0 ;  /* 0x0000000d050b7c11 */ /* 0x000fc400080f1c00 */
[----:B------:R-:W-:Y:S01]  /*0340*/  I2FP.F32.U32 R13, R13 ;  /* 0x0000000d000d7245 */ /* 0x000fe20000201000 */
[----:B------:R-:W-:Y:S01]  /*0350*/  FFMA R15, R3, R14, UR11 ;  /* 0x0000000b030f7e23 */ /* 0x000fe2000800000e */
[----:B------:R-:W-:Y:S01]  /*0360*/  IADD3 R5, P0, PT, R5, UR4, RZ ;  /* 0x0000000405057c10 */ /* 0x000fe2000ff1e0ff */
[----:B------:R-:W-:Y:S01]  /*0370*/  IMAD.MOV.U32 R14, RZ, RZ, R6 ;  /* 0x000000ffff0e7224 */ /* 0x000fe200078e0006 */
[----:B------:R-:W-:Y:S01]  /*0380*/  MOV R6, R8 ;  /* 0x0000000800067202 */ /* 0x000fe20000000f00 */
[----:B------:R-:W-:Y:S01]  /*0390*/  FFMA R13, R13, R18, 1.1641532182693481445e-10 ;  /* 0x2f0000000d0d7423 */ /* 0x000fe20000000012 */
[----:B------:R0:W-:Y:S01]  /*03a0*/  STG.E desc[UR6][R10.64], R15 ;  /* 0x0000000f0a007986 */ /* 0x0001e2000c101906 */
[----:B------:R-:W-:Y:S01]  /*03b0*/  IMAD.X R0, RZ, RZ, R0, P0 ;  /* 0x000000ffff007224 */ /* 0x000fe200000e0600 */
[----:B------:R-:W-:Y:S01]  /*03c0*/  ISETP.GE.U32.AND P0, PT, R5, UR8, PT ;  /* 0x0000000805007c0c */ /* 0x000fe2000bf06070 */
[----:B------:R-:W-:Y:S01]  /*03d0*/  FFMA R17, R7, R13, R2 ;  /* 0x0000000d07117223 */ /* 0x000fe20000000002 */
[----:B------:R-:W-:Y:S01]  /*03e0*/  IMAD.MOV.U32 R13, RZ, RZ, R12 ;  /* 0x000000ffff0d7224 */ /* 0x000fe200078e000c */
[----:B------:R-:W-:Y:S01]  /*03f0*/  MOV R8, R16 ;  /* 0x0000001000087202 */ /* 0x000fe20000000f00 */
[----:B------:R-:W-:Y:S01]  /*0400*/  IMAD.MOV.U32 R12, RZ, RZ, R14 ;  /* 0x000000ffff0c7224 */ /* 0x000fe200078e000e */
[----:B------:R-:W-:Y:S01]  /*0410*/  ISETP.GE.U32.AND.EX P0, PT, R0, UR9, PT, P0 ;  /* 0x0000000900007c0c */ /* 0x000fe2000bf06100 */
[----:B------:R0:W-:-:S12]  /*0420*/  STG.E desc[UR6][R10.64+0x4], R17 ;  /* 0x000004110a007986 */ /* 0x0001d8000c101906 */
[----:B0-----:R-:W-:Y:S05]  /*0430*/  @!P0 BRA `(.L_x_16) ;  /* 0xfffffffc006c8947 */ /* 0x001fea000383ffff */
[----:B------:R-:W-:Y:S05]  /*0440*/  EXIT ;  /* 0x000000000000794d */ /* 0x000fea0003800000 */
.L_x_17:
        /* <DEDUP_REMOVED lines=11> */
.L_x_20:


//--------------------- .nv.global.init           --------------------------
	.section	.nv.global.init,"aw",@progbits
	.align	4
.nv.global.init:
	.type		__cudart_i2opi_f,@object
	.size		__cudart_i2opi_f,(mrg32k3aM1SubSeq - __cudart_i2opi_f)
__cudart_i2opi_f:
        /*0000*/ 	.byte	0x41, 0x90, 0x43, 0x3c, 0x99, 0x95, 0x62, 0xdb, 0xc0, 0xdd, 0x34, 0xf5, 0xd1, 0x57, 0x27, 0xfc
        /*0010*/ 	.byte	0x29, 0x15, 0x44, 0x4e, 0x6e, 0x83, 0xf9, 0xa2
	.type		mrg32k3aM1SubSeq,@object
	.size		mrg32k3aM1SubSeq,(mrg32k3aM2SubSeq - mrg32k3aM1SubSeq)
mrg32k3aM1SubSeq:
        /*0018*/ 	.byte	0x0b, 0xcc, 0xee, 0x04, 0x73, 0x29, 0x8b, 0x6f, 0xf6, 0x53, 0x03, 0xf6, 0x23, 0xf6, 0xea, 0xda
        /* <DEDUP_REMOVED lines=125> */
	.type		mrg32k3aM2SubSeq,@object
	.size		mrg32k3aM2SubSeq,(mrg32k3aM1 - mrg32k3aM2SubSeq)
mrg32k3aM2SubSeq:
        /* <DEDUP_REMOVED lines=126> */
	.type		mrg32k3aM1,@object
	.size		mrg32k3aM1,(mrg32k3aM1Seq - mrg32k3aM1)
mrg32k3aM1:
        /* <DEDUP_REMOVED lines=144> */
	.type		mrg32k3aM1Seq,@object
	.size		mrg32k3aM1Seq,(mrg32k3aM2 - mrg32k3aM1Seq)
mrg32k3aM1Seq:
        /* <DEDUP_REMOVED lines=144> */
	.type		mrg32k3aM2,@object
	.size		mrg32k3aM2,(mrg32k3aM2Seq - mrg32k3aM2)
mrg32k3aM2:
        /* <DEDUP_REMOVED lines=144> */
	.type		mrg32k3aM2Seq,@object
	.size		mrg32k3aM2Seq,(precalc_xorwow_matrix - mrg32k3aM2Seq)
mrg32k3aM2Seq:
        /* <DEDUP_REMOVED lines=144> */
	.type		precalc_xorwow_matrix,@object
	.size		precalc_xorwow_matrix,(precalc_xorwow_offset_matrix - precalc_xorwow_matrix)
precalc_xorwow_matrix:
        /* <DEDUP_REMOVED lines=6400> */
	.type		precalc_xorwow_offset_matrix,@object
	.size		precalc_xorwow_offset_matrix,(.L_1 - precalc_xorwow_offset_matrix)
precalc_xorwow_offset_matrix:
        /* <DEDUP_REMOVED lines=6400> */
.L_1:


//--------------------- .nv.shared.reserved.0     --------------------------
	.section	.nv.shared.reserved.0,"aw",@nobits
	.weak		__nv_reservedSMEM_offset_0_alias
	.size		__nv_reservedSMEM_offset_0_alias, 0, 64
	.other		__nv_reservedSMEM_offset_0_alias,@"STO_CUDA_RESERVED_SHARED STV_DEFAULT"
__nv_reservedSMEM_offset_0_alias:
	.zero		0
	.zero		64


//--------------------- .nv.constant0._Z18data_circle_kernelP5Pointmif --------------------------
	.section	.nv.constant0._Z18data_circle_kernelP5Pointmif,"a",@progbits
	.sectionflags	@""
	.align	4
.nv.constant0._Z18data_circle_kernelP5Pointmif:
	.zero		920


//--------------------- .nv.constant0._Z11data_kernelP5Pointmiffff --------------------------
	.section	.nv.constant0._Z11data_kernelP5Pointmiffff,"a",@progbits
	.sectionflags	@""
	.align	4
.nv.constant0._Z11data_kernelP5Pointmiffff:
	.zero		932


//--------------------- SYMBOLS --------------------------

	.type		.nv.reservedSmem.offset0,@object
	.size		.nv.reservedSmem.offset0,0x4
